//
// Generated by NVIDIA NVVM Compiler
//
// Compiler Build ID: CL-36424714
// Cuda compilation tools, release 13.0, V13.0.88
// Based on NVVM 20.0.0
//

.version 9.0
.target sm_100
.address_size 64

	// .globl	_Z11operation_APdS_ii

.visible .entry _Z11operation_APdS_ii(
	.param .u64 .ptr .align 1 _Z11operation_APdS_ii_param_0,
	.param .u64 .ptr .align 1 _Z11operation_APdS_ii_param_1,
	.param .u32 _Z11operation_APdS_ii_param_2,
	.param .u32 _Z11operation_APdS_ii_param_3
)
{
	.reg .pred 	%p<5>;
	.reg .b32 	%r<11>;
	.reg .b64 	%rd<14>;
	.reg .b64 	%fd<5>;

	ld.param.u64 	%rd3, [_Z11operation_APdS_ii_param_0];
	ld.param.u64 	%rd4, [_Z11operation_APdS_ii_param_1];
	ld.param.u32 	%r3, [_Z11operation_APdS_ii_param_2];
	ld.param.u32 	%r4, [_Z11operation_APdS_ii_param_3];
	cvta.to.global.u64 	%rd1, %rd4;
	cvta.to.global.u64 	%rd2, %rd3;
	mov.u32 	%r5, %ctaid.x;
	mov.u32 	%r6, %ntid.x;
	mov.u32 	%r7, %tid.x;
	mad.lo.s32 	%r1, %r5, %r6, %r7;
	setp.ge.s32 	%p1, %r1, %r4;
	setp.eq.s32 	%p2, %r1, %r3;
	or.pred  	%p3, %p2, %p1;
	@%p3 bra 	$L__BB0_4;
	add.s32 	%r2, %r4, 1;
	mad.lo.s32 	%r8, %r1, %r4, %r1;
	add.s32 	%r9, %r8, %r3;
	mul.wide.s32 	%rd5, %r9, 8;
	add.s64 	%rd6, %rd2, %rd5;
	ld.global.f64 	%fd1, [%rd6];
	abs.f64 	%fd2, %fd1;
	setp.leu.f64 	%p4, %fd2, 0d3BC79CA10C924223;
	@%p4 bra 	$L__BB0_3;
	mad.lo.s32 	%r10, %r2, %r3, %r3;
	mul.wide.s32 	%rd10, %r10, 8;
	add.s64 	%rd11, %rd2, %rd10;
	ld.global.f64 	%fd3, [%rd11];
	div.rn.f64 	%fd4, %fd1, %fd3;
	mul.wide.s32 	%rd12, %r1, 8;
	add.s64 	%rd13, %rd1, %rd12;
	st.global.f64 	[%rd13], %fd4;
	bra.uni 	$L__BB0_4;
$L__BB0_3:
	mul.wide.s32 	%rd7, %r1, 8;
	add.s64 	%rd8, %rd1, %rd7;
	mov.b64 	%rd9, 0;
	st.global.u64 	[%rd8], %rd9;
$L__BB0_4:
	ret;

}
	// .globl	_Z12operation_BCPdS_ii
.visible .entry _Z12operation_BCPdS_ii(
	.param .u64 .ptr .align 1 _Z12operation_BCPdS_ii_param_0,
	.param .u64 .ptr .align 1 _Z12operation_BCPdS_ii_param_1,
	.param .u32 _Z12operation_BCPdS_ii_param_2,
	.param .u32 _Z12operation_BCPdS_ii_param_3
)
{
	.reg .pred 	%p<7>;
	.reg .b32 	%r<15>;
	.reg .b64 	%rd<11>;
	.reg .b64 	%fd<7>;

	ld.param.u64 	%rd1, [_Z12operation_BCPdS_ii_param_0];
	ld.param.u64 	%rd2, [_Z12operation_BCPdS_ii_param_1];
	ld.param.u32 	%r3, [_Z12operation_BCPdS_ii_param_2];
	ld.param.u32 	%r4, [_Z12operation_BCPdS_ii_param_3];
	mov.u32 	%r5, %ctaid.y;
	mov.u32 	%r6, %ntid.y;
	mov.u32 	%r7, %tid.y;
	mad.lo.s32 	%r1, %r5, %r6, %r7;
	mov.u32 	%r8, %ctaid.x;
	mov.u32 	%r9, %ntid.x;
	mov.u32 	%r10, %tid.x;
	mad.lo.s32 	%r2, %r8, %r9, %r10;
	setp.ge.s32 	%p1, %r1, %r4;
	setp.gt.s32 	%p2, %r2, %r4;
	or.pred  	%p3, %p1, %p2;
	setp.eq.s32 	%p4, %r1, %r3;
	or.pred  	%p5, %p4, %p3;
	@%p5 bra 	$L__BB1_3;
	cvta.to.global.u64 	%rd3, %rd2;
	mul.wide.u32 	%rd4, %r1, 8;
	add.s64 	%rd5, %rd3, %rd4;
	ld.global.f64 	%fd1, [%rd5];
	abs.f64 	%fd2, %fd1;
	setp.leu.f64 	%p6, %fd2, 0d3BC79CA10C924223;
	@%p6 bra 	$L__BB1_3;
	cvta.to.global.u64 	%rd6, %rd1;
	mad.lo.s32 	%r11, %r1, %r4, %r1;
	add.s32 	%r12, %r11, %r2;
	mul.wide.s32 	%rd7, %r12, 8;
	add.s64 	%rd8, %rd6, %rd7;
	ld.global.f64 	%fd3, [%rd8];
	mad.lo.s32 	%r13, %r3, %r4, %r3;
	add.s32 	%r14, %r13, %r2;
	mul.wide.s32 	%rd9, %r14, 8;
	add.s64 	%rd10, %rd6, %rd9;
	ld.global.f64 	%fd4, [%rd10];
	mul.f64 	%fd5, %fd4, %fd1;
	sub.f64 	%fd6, %fd3, %fd5;
	st.global.f64 	[%rd8], %fd6;
$L__BB1_3:
	ret;

}
	// .globl	_Z18clean_pivot_columnPdii
.visible .entry _Z18clean_pivot_columnPdii(
	.param .u64 .ptr .align 1 _Z18clean_pivot_columnPdii_param_0,
	.param .u32 _Z18clean_pivot_columnPdii_param_1,
	.param .u32 _Z18clean_pivot_columnPdii_param_2
)
{
	.reg .pred 	%p<4>;
	.reg .b32 	%r<9>;
	.reg .b64 	%rd<6>;

	ld.param.u64 	%rd1, [_Z18clean_pivot_columnPdii_param_0];
	ld.param.u32 	%r2, [_Z18clean_pivot_columnPdii_param_1];
	ld.param.u32 	%r3, [_Z18clean_pivot_columnPdii_param_2];
	mov.u32 	%r4, %ctaid.x;
	mov.u32 	%r5, %ntid.x;
	mov.u32 	%r6, %tid.x;
	mad.lo.s32 	%r1, %r4, %r5, %r6;
	setp.ge.s32 	%p1, %r1, %r3;
	setp.eq.s32 	%p2, %r1, %r2;
	or.pred  	%p3, %p2, %p1;
	@%p3 bra 	$L__BB2_2;
	cvta.to.global.u64 	%rd2, %rd1;
	mad.lo.s32 	%r7, %r1, %r3, %r1;
	add.s32 	%r8, %r7, %r2;
	mul.wide.s32 	%rd3, %r8, 8;
	add.s64 	%rd4, %rd2, %rd3;
	mov.b64 	%rd5, 0;
	st.global.u64 	[%rd4], %rd5;
$L__BB2_2:
	ret;

}
	// .globl	_Z11operation_DPdS_i
.visible .entry _Z11operation_DPdS_i(
	.param .u64 .ptr .align 1 _Z11operation_DPdS_i_param_0,
	.param .u64 .ptr .align 1 _Z11operation_DPdS_i_param_1,
	.param .u32 _Z11operation_DPdS_i_param_2
)
{
	.reg .pred 	%p<3>;
	.reg .b32 	%r<8>;
	.reg .b64 	%rd<12>;
	.reg .b64 	%fd<4>;

	ld.param.u64 	%rd2, [_Z11operation_DPdS_i_param_0];
	ld.param.u64 	%rd3, [_Z11operation_DPdS_i_param_1];
	ld.param.u32 	%r2, [_Z11operation_DPdS_i_param_2];
	cvta.to.global.u64 	%rd1, %rd3;
	mov.u32 	%r3, %ntid.x;
	mov.u32 	%r4, %ctaid.x;
	mov.u32 	%r5, %tid.x;
	mad.lo.s32 	%r1, %r3, %r4, %r5;
	setp.ge.s32 	%p1, %r1, %r2;
	@%p1 bra 	$L__BB3_4;
	cvta.to.global.u64 	%rd4, %rd2;
	mad.lo.s32 	%r6, %r1, %r2, %r1;
	add.s32 	%r7, %r6, %r1;
	mul.wide.s32 	%rd5, %r7, 8;
	add.s64 	%rd6, %rd4, %rd5;
	ld.global.f64 	%fd1, [%rd6];
	abs.f64 	%fd2, %fd1;
	setp.leu.f64 	%p2, %fd2, 0d3BC79CA10C924223;
	@%p2 bra 	$L__BB3_3;
	rcp.rn.f64 	%fd3, %fd1;
	mul.wide.s32 	%rd10, %r1, 8;
	add.s64 	%rd11, %rd1, %rd10;
	st.global.f64 	[%rd11], %fd3;
	bra.uni 	$L__BB3_4;
$L__BB3_3:
	mul.wide.s32 	%rd7, %r1, 8;
	add.s64 	%rd8, %rd1, %rd7;
	mov.b64 	%rd9, 4607182418800017408;
	st.global.u64 	[%rd8], %rd9;
$L__BB3_4:
	ret;

}
	// .globl	_Z11operation_EPdS_i
.visible .entry _Z11operation_EPdS_i(
	.param .u64 .ptr .align 1 _Z11operation_EPdS_i_param_0,
	.param .u64 .ptr .align 1 _Z11operation_EPdS_i_param_1,
	.param .u32 _Z11operation_EPdS_i_param_2
)
{
	.reg .pred 	%p<4>;
	.reg .b32 	%r<12>;
	.reg .b64 	%rd<9>;
	.reg .b64 	%fd<4>;

	ld.param.u64 	%rd1, [_Z11operation_EPdS_i_param_0];
	ld.param.u64 	%rd2, [_Z11operation_EPdS_i_param_1];
	ld.param.u32 	%r3, [_Z11operation_EPdS_i_param_2];
	mov.u32 	%r4, %ntid.y;
	mov.u32 	%r5, %ctaid.y;
	mov.u32 	%r6, %tid.y;
	mad.lo.s32 	%r1, %r4, %r5, %r6;
	mov.u32 	%r7, %ctaid.x;
	mov.u32 	%r8, %ntid.x;
	mov.u32 	%r9, %tid.x;
	mad.lo.s32 	%r2, %r7, %r8, %r9;
	setp.ge.s32 	%p1, %r1, %r3;
	setp.gt.s32 	%p2, %r2, %r3;
	or.pred  	%p3, %p1, %p2;
	@%p3 bra 	$L__BB4_2;
	cvta.to.global.u64 	%rd3, %rd1;
	cvta.to.global.u64 	%rd4, %rd2;
	mad.lo.s32 	%r10, %r1, %r3, %r1;
	add.s32 	%r11, %r10, %r2;
	mul.wide.s32 	%rd5, %r11, 8;
	add.s64 	%rd6, %rd3, %rd5;
	ld.global.f64 	%fd1, [%rd6];
	mul.wide.u32 	%rd7, %r1, 8;
	add.s64 	%rd8, %rd4, %rd7;
	ld.global.f64 	%fd2, [%rd8];
	mul.f64 	%fd3, %fd1, %fd2;
	st.global.f64 	[%rd6], %fd3;
$L__BB4_2:
	ret;

}


// ===== COMPILED SASS (sm_100) =====

	.target	sm_100

	.elftype	@"ET_EXEC"


//--------------------- .note.nv.tkinfo           --------------------------
	.section	.note.nv.tkinfo,"",@"SHT_NOTE"
	.sectionflags	@"SHF_NOTE_NV_TKINFO"
	.tkinfo
        /*0018*/ 	.word	0x00000002
        /*0030*/ 	.string	""
        /*0030*/ 	.string	"ptxas"
        /*0030*/ 	.string	"Cuda compilation tools, release 13.0, V13.0.88"
        /*0030*/ 	.string	"Build cuda_13.0.r13.0/compiler.36424714_0"
        /*0030*/ 	.string	"-arch sm_100 -m 64 "



//--------------------- .note.nv.cuinfo           --------------------------
	.section	.note.nv.cuinfo,"",@"SHT_NOTE"
	.sectionflags	@"SHF_NOTE_NV_CUINFO"
        /*0018*/ 	.short	0x0002
        /*001a*/ 	.short	0x0064
        /*001c*/ 	.short	0x0082
	.zero		2


//--------------------- .nv.info                  --------------------------
	.section	.nv.info,"",@"SHT_CUDA_INFO"
	.align	4


	//----- nvinfo : EIATTR_REGCOUNT
	.align		4
        /*0000*/ 	.byte	0x04, 0x2f
        /*0002*/ 	.short	(.L_1 - .L_0)
	.align		4
.L_0:
        /*0004*/ 	.word	index@(_Z11operation_APdS_ii)
        /*0008*/ 	.word	0x00000019


	//----- nvinfo : EIATTR_FRAME_SIZE
	.align		4
.L_1:
        /*000c*/ 	.byte	0x04, 0x11
        /*000e*/ 	.short	(.L_3 - .L_2)
	.align		4
.L_2:
        /*0010*/ 	.word	index@($__internal_1_$__cuda_sm20_div_rn_f64_full)
        /*0014*/ 	.word	0x00000000


	//----- nvinfo : EIATTR_FRAME_SIZE
	.align		4
.L_3:
        /*0018*/ 	.byte	0x04, 0x11
        /*001a*/ 	.short	(.L_5 - .L_4)
	.align		4
.L_4:
        /*001c*/ 	.word	index@(_Z11operation_APdS_ii)
        /*0020*/ 	.word	0x00000000


	//----- nvinfo : EIATTR_REGCOUNT
	.align		4
.L_5:
        /*0024*/ 	.byte	0x04, 0x2f
        /*0026*/ 	.short	(.L_7 - .L_6)
	.align		4
.L_6:
        /*0028*/ 	.word	index@(_Z12operation_BCPdS_ii)
        /*002c*/ 	.word	0x0000000c


	//----- nvinfo : EIATTR_FRAME_SIZE
	.align		4
.L_7:
        /*0030*/ 	.byte	0x04, 0x11
        /*0032*/ 	.short	(.L_9 - .L_8)
	.align		4
.L_8:
        /*0034*/ 	.word	index@(_Z12operation_BCPdS_ii)
        /*0038*/ 	.word	0x00000000


	//----- nvinfo : EIATTR_REGCOUNT
	.align		4
.L_9:
        /*003c*/ 	.byte	0x04, 0x2f
        /*003e*/ 	.short	(.L_11 - .L_10)
	.align		4
.L_10:
        /*0040*/ 	.word	index@(_Z18clean_pivot_columnPdii)
        /*0044*/ 	.word	0x00000008


	//----- nvinfo : EIATTR_FRAME_SIZE
	.align		4
.L_11:
        /*0048*/ 	.byte	0x04, 0x11
        /*004a*/ 	.short	(.L_13 - .L_12)
	.align		4
.L_12:
        /*004c*/ 	.word	index@(_Z18clean_pivot_columnPdii)
        /*0050*/ 	.word	0x00000000


	//----- nvinfo : EIATTR_REGCOUNT
	.align		4
.L_13:
        /*0054*/ 	.byte	0x04, 0x2f
        /*0056*/ 	.short	(.L_15 - .L_14)
	.align		4
.L_14:
        /*0058*/ 	.word	index@(_Z11operation_DPdS_i)
        /*005c*/ 	.word	0x0000000e


	//----- nvinfo : EIATTR_FRAME_SIZE
	.align		4
.L_15:
        /*0060*/ 	.byte	0x04, 0x11
        /*0062*/ 	.short	(.L_17 - .L_16)
	.align		4
.L_16:
        /*0064*/ 	.word	index@($__internal_0_$__cuda_sm20_dblrcp_rn_slowpath_v3)
        /*0068*/ 	.word	0x00000000


	//----- nvinfo : EIATTR_FRAME_SIZE
	.align		4
.L_17:
        /*006c*/ 	.byte	0x04, 0x11
        /*006e*/ 	.short	(.L_19 - .L_18)
	.align		4
.L_18:
        /*0070*/ 	.word	index@(_Z11operation_DPdS_i)
        /*0074*/ 	.word	0x00000000


	//----- nvinfo : EIATTR_REGCOUNT
	.align		4
.L_19:
        /*0078*/ 	.byte	0x04, 0x2f
        /*007a*/ 	.short	(.L_21 - .L_20)
	.align		4
.L_20:
        /*007c*/ 	.word	index@(_Z11operation_EPdS_i)
        /*0080*/ 	.word	0x0000000c


	//----- nvinfo : EIATTR_FRAME_SIZE
	.align		4
.L_21:
        /*0084*/ 	.byte	0x04, 0x11
        /*0086*/ 	.short	(.L_23 - .L_22)
	.align		4
.L_22:
        /*0088*/ 	.word	index@(_Z11operation_EPdS_i)
        /*008c*/ 	.word	0x00000000


	//----- nvinfo : EIATTR_MIN_STACK_SIZE
	.align		4
.L_23:
        /*0090*/ 	.byte	0x04, 0x12
        /*0092*/ 	.short	(.L_25 - .L_24)
	.align		4
.L_24:
        /*0094*/ 	.word	index@(_Z11operation_EPdS_i)
        /*0098*/ 	.word	0x00000000


	//----- nvinfo : EIATTR_MIN_STACK_SIZE
	.align		4
.L_25:
        /*009c*/ 	.byte	0x04, 0x12
        /*009e*/ 	.short	(.L_27 - .L_26)
	.align		4
.L_26:
        /*00a0*/ 	.word	index@(_Z11operation_DPdS_i)
        /*00a4*/ 	.word	0x00000000


	//----- nvinfo : EIATTR_MIN_STACK_SIZE
	.align		4
.L_27:
        /*00a8*/ 	.byte	0x04, 0x12
        /*00aa*/ 	.short	(.L_29 - .L_28)
	.align		4
.L_28:
        /*00ac*/ 	.word	index@(_Z18clean_pivot_columnPdii)
        /*00b0*/ 	.word	0x00000000


	//----- nvinfo : EIATTR_MIN_STACK_SIZE
	.align		4
.L_29:
        /*00b4*/ 	.byte	0x04, 0x12
        /*00b6*/ 	.short	(.L_31 - .L_30)
	.align		4
.L_30:
        /*00b8*/ 	.word	index@(_Z12operation_BCPdS_ii)
        /*00bc*/ 	.word	0x00000000


	//----- nvinfo : EIATTR_MIN_STACK_SIZE
	.align		4
.L_31:
        /*00c0*/ 	.byte	0x04, 0x12
        /*00c2*/ 	.short	(.L_33 - .L_32)
	.align		4
.L_32:
        /*00c4*/ 	.word	index@(_Z11operation_APdS_ii)
        /*00c8*/ 	.word	0x00000000
.L_33:


//--------------------- .nv.compat                --------------------------
	.section	.nv.compat,"",@"SHT_CUDA_COMPAT_INFO"
	.align	4
        /*0000*/ 	.byte	0x02, 0x09, 0x00, 0x00, 0x02, 0x02, 0x01, 0x00, 0x02, 0x05, 0x05, 0x00, 0x03, 0x07, 0x01, 0x01
        /*0010*/ 	.byte	0x02, 0x03, 0x00, 0x00, 0x02, 0x06, 0x01, 0x00, 0x04, 0x0b, 0x08, 0x00, 0x01, 0x00, 0x00, 0x00
        /*0020*/ 	.byte	0x00, 0x00, 0x00, 0x00


//--------------------- .nv.info._Z11operation_EPdS_i --------------------------
	.section	.nv.info._Z11operation_EPdS_i,"",@"SHT_CUDA_INFO"
	.sectionflags	@""
	.align	4


	//----- nvinfo : EIATTR_CUDA_API_VERSION
	.align		4
        /*0000*/ 	.byte	0x04, 0x37
        /*0002*/ 	.short	(.L_35 - .L_34)
.L_34:
        /*0004*/ 	.word	0x00000082


	//----- nvinfo : EIATTR_KPARAM_INFO
	.align		4
.L_35:
        /*0008*/ 	.byte	0x04, 0x17
        /*000a*/ 	.short	(.L_37 - .L_36)
.L_36:
        /*000c*/ 	.word	0x00000000
        /*0010*/ 	.short	0x0002
        /*0012*/ 	.short	0x0010
        /*0014*/ 	.byte	0x00, 0xf0, 0x11, 0x00


	//----- nvinfo : EIATTR_KPARAM_INFO
	.align		4
.L_37:
        /*0018*/ 	.byte	0x04, 0x17
        /*001a*/ 	.short	(.L_39 - .L_38)
.L_38:
        /*001c*/ 	.word	0x00000000
        /*0020*/ 	.short	0x0001
        /*0022*/ 	.short	0x0008
        /*0024*/ 	.byte	0x00, 0xf5, 0x21, 0x00


	//----- nvinfo : EIATTR_KPARAM_INFO
	.align		4
.L_39:
        /*0028*/ 	.byte	0x04, 0x17
        /*002a*/ 	.short	(.L_41 - .L_40)
.L_40:
        /*002c*/ 	.word	0x00000000
        /*0030*/ 	.short	0x0000
        /*0032*/ 	.short	0x0000
        /*0034*/ 	.byte	0x00, 0xf5, 0x21, 0x00


	//----- nvinfo : EIATTR_SPARSE_MMA_MASK
	.align		4
.L_41:
        /*0038*/ 	.byte	0x03, 0x50
        /*003a*/ 	.short	0x0000


	//----- nvinfo : EIATTR_MAXREG_COUNT
	.align		4
        /*003c*/ 	.byte	0x03, 0x1b
        /*003e*/ 	.short	0x00ff


	//----- nvinfo : EIATTR_MERCURY_ISA_VERSION
	.align		4
        /*0040*/ 	.byte	0x03, 0x5f
        /*0042*/ 	.short	0x0101


	//----- nvinfo : EIATTR_VRC_CTA_INIT_COUNT
	.align		4
        /*0044*/ 	.byte	0x02, 0x4a
	.zero		1
	.zero		1


	//----- nvinfo : EIATTR_EXIT_INSTR_OFFSETS
	.align		4
        /*0048*/ 	.byte	0x04, 0x1c
        /*004a*/ 	.short	(.L_43 - .L_42)


	//   ....[0]....
.L_42:
        /*004c*/ 	.word	0x000000c0


	//   ....[1]....
        /*0050*/ 	.word	0x00000180


	//----- nvinfo : EIATTR_CBANK_PARAM_SIZE
	.align		4
.L_43:
        /*0054*/ 	.byte	0x03, 0x19
        /*0056*/ 	.short	0x0014


	//----- nvinfo : EIATTR_PARAM_CBANK
	.align		4
        /*0058*/ 	.byte	0x04, 0x0a
        /*005a*/ 	.short	(.L_45 - .L_44)
	.align		4
.L_44:
        /*005c*/ 	.word	index@(.nv.constant0._Z11operation_EPdS_i)
        /*0060*/ 	.short	0x0380
        /*0062*/ 	.short	0x0014


	//----- nvinfo : EIATTR_SW_WAR
	.align		4
.L_45:
        /*0064*/ 	.byte	0x04, 0x36
        /*0066*/ 	.short	(.L_47 - .L_46)
.L_46:
        /*0068*/ 	.word	0x00000008
.L_47:


//--------------------- .nv.info._Z11operation_DPdS_i --------------------------
	.section	.nv.info._Z11operation_DPdS_i,"",@"SHT_CUDA_INFO"
	.sectionflags	@""
	.align	4


	//----- nvinfo : EIATTR_CUDA_API_VERSION
	.align		4
        /*0000*/ 	.byte	0x04, 0x37
        /*0002*/ 	.short	(.L_49 - .L_48)
.L_48:
        /*0004*/ 	.word	0x00000082


	//----- nvinfo : EIATTR_KPARAM_INFO
	.align		4
.L_49:
        /*0008*/ 	.byte	0x04, 0x17
        /*000a*/ 	.short	(.L_51 - .L_50)
.L_50:
        /*000c*/ 	.word	0x00000000
        /*0010*/ 	.short	0x0002
        /*0012*/ 	.short	0x0010
        /*0014*/ 	.byte	0x00, 0xf0, 0x11, 0x00


	//----- nvinfo : EIATTR_KPARAM_INFO
	.align		4
.L_51:
        /*0018*/ 	.byte	0x04, 0x17
        /*001a*/ 	.short	(.L_53 - .L_52)
.L_52:
        /*001c*/ 	.word	0x00000000
        /*0020*/ 	.short	0x0001
        /*0022*/ 	.short	0x0008
        /*0024*/ 	.byte	0x00, 0xf5, 0x21, 0x00


	//----- nvinfo : EIATTR_KPARAM_INFO
	.align		4
.L_53:
        /*0028*/ 	.byte	0x04, 0x17
        /*002a*/ 	.short	(.L_55 - .L_54)
.L_54:
        /*002c*/ 	.word	0x00000000
        /*0030*/ 	.short	0x0000
        /*0032*/ 	.short	0x0000
        /*0034*/ 	.byte	0x00, 0xf5, 0x21, 0x00


	//----- nvinfo : EIATTR_SPARSE_MMA_MASK
	.align		4
.L_55:
        /*0038*/ 	.byte	0x03, 0x50
        /*003a*/ 	.short	0x0000


	//----- nvinfo : EIATTR_MAXREG_COUNT
	.align		4
        /*003c*/ 	.byte	0x03, 0x1b
        /*003e*/ 	.short	0x00ff


	//----- nvinfo : EIATTR_MERCURY_ISA_VERSION
	.align		4
        /*0040*/ 	.byte	0x03, 0x5f
        /*0042*/ 	.short	0x0101


	//----- nvinfo : EIATTR_VRC_CTA_INIT_COUNT
	.align		4
        /*0044*/ 	.byte	0x02, 0x4a
	.zero		1
	.zero		1


	//----- nvinfo : EIATTR_EXIT_INSTR_OFFSETS
	.align		4
        /*0048*/ 	.byte	0x04, 0x1c
        /*004a*/ 	.short	(.L_57 - .L_56)


	//   ....[0]....
.L_56:
        /*004c*/ 	.word	0x00000070


	//   ....[1]....
        /*0050*/ 	.word	0x00000240


	//   ....[2]....
        /*0054*/ 	.word	0x000002a0


	//----- nvinfo : EIATTR_CRS_STACK_SIZE
	.align		4
.L_57:
        /*0058*/ 	.byte	0x04, 0x1e
        /*005a*/ 	.short	(.L_59 - .L_58)
.L_58:
        /*005c*/ 	.word	0x00000000


	//----- nvinfo : EIATTR_CBANK_PARAM_SIZE
	.align		4
.L_59:
        /*0060*/ 	.byte	0x03, 0x19
        /*0062*/ 	.short	0x0014


	//----- nvinfo : EIATTR_PARAM_CBANK
	.align		4
        /*0064*/ 	.byte	0x04, 0x0a
        /*0066*/ 	.short	(.L_61 - .L_60)
	.align		4
.L_60:
        /*0068*/ 	.word	index@(.nv.constant0._Z11operation_DPdS_i)
        /*006c*/ 	.short	0x0380
        /*006e*/ 	.short	0x0014


	//----- nvinfo : EIATTR_SW_WAR
	.align		4
.L_61:
        /*0070*/ 	.byte	0x04, 0x36
        /*0072*/ 	.short	(.L_63 - .L_62)
.L_62:
        /*0074*/ 	.word	0x00000008
.L_63:


//--------------------- .nv.info._Z18clean_pivot_columnPdii --------------------------
	.section	.nv.info._Z18clean_pivot_columnPdii,"",@"SHT_CUDA_INFO"
	.sectionflags	@""
	.align	4


	//----- nvinfo : EIATTR_CUDA_API_VERSION
	.align		4
        /*0000*/ 	.byte	0x04, 0x37
        /*0002*/ 	.short	(.L_65 - .L_64)
.L_64:
        /*0004*/ 	.word	0x00000082


	//----- nvinfo : EIATTR_KPARAM_INFO
	.align		4
.L_65:
        /*0008*/ 	.byte	0x04, 0x17
        /*000a*/ 	.short	(.L_67 - .L_66)
.L_66:
        /*000c*/ 	.word	0x00000000
        /*0010*/ 	.short	0x0002
        /*0012*/ 	.short	0x000c
        /*0014*/ 	.byte	0x00, 0xf0, 0x11, 0x00


	//----- nvinfo : EIATTR_KPARAM_INFO
	.align		4
.L_67:
        /*0018*/ 	.byte	0x04, 0x17
        /*001a*/ 	.short	(.L_69 - .L_68)
.L_68:
        /*001c*/ 	.word	0x00000000
        /*0020*/ 	.short	0x0001
        /*0022*/ 	.short	0x0008
        /*0024*/ 	.byte	0x00, 0xf0, 0x11, 0x00


	//----- nvinfo : EIATTR_KPARAM_INFO
	.align		4
.L_69:
        /*0028*/ 	.byte	0x04, 0x17
        /*002a*/ 	.short	(.L_71 - .L_70)
.L_70:
        /*002c*/ 	.word	0x00000000
        /*0030*/ 	.short	0x0000
        /*0032*/ 	.short	0x0000
        /*0034*/ 	.byte	0x00, 0xf5, 0x21, 0x00


	//----- nvinfo : EIATTR_SPARSE_MMA_MASK
	.align		4
.L_71:
        /*0038*/ 	.byte	0x03, 0x50
        /*003a*/ 	.short	0x0000


	//----- nvinfo : EIATTR_MAXREG_COUNT
	.align		4
        /*003c*/ 	.byte	0x03, 0x1b
        /*003e*/ 	.short	0x00ff


	//----- nvinfo : EIATTR_MERCURY_ISA_VERSION
	.align		4
        /*0040*/ 	.byte	0x03, 0x5f
        /*0042*/ 	.short	0x0101


	//----- nvinfo : EIATTR_VRC_CTA_INIT_COUNT
	.align		4
        /*0044*/ 	.byte	0x02, 0x4a
	.zero		1
	.zero		1


	//----- nvinfo : EIATTR_EXIT_INSTR_OFFSETS
	.align		4
        /*0048*/ 	.byte	0x04, 0x1c
        /*004a*/ 	.short	(.L_73 - .L_72)


	//   ....[0]....
.L_72:
        /*004c*/ 	.word	0x00000080


	//   ....[1]....
        /*0050*/ 	.word	0x000000f0


	//----- nvinfo : EIATTR_CBANK_PARAM_SIZE
	.align		4
.L_73:
        /*0054*/ 	.byte	0x03, 0x19
        /*0056*/ 	.short	0x0010


	//----- nvinfo : EIATTR_PARAM_CBANK
	.align		4
        /*0058*/ 	.byte	0x04, 0x0a
        /*005a*/ 	.short	(.L_75 - .L_74)
	.align		4
.L_74:
        /*005c*/ 	.word	index@(.nv.constant0._Z18clean_pivot_columnPdii)
        /*0060*/ 	.short	0x0380
        /*0062*/ 	.short	0x0010


	//----- nvinfo : EIATTR_SW_WAR
	.align		4
.L_75:
        /*0064*/ 	.byte	0x04, 0x36
        /*0066*/ 	.short	(.L_77 - .L_76)
.L_76:
        /*0068*/ 	.word	0x00000008
.L_77:


//--------------------- .nv.info._Z12operation_BCPdS_ii --------------------------
	.section	.nv.info._Z12operation_BCPdS_ii,"",@"SHT_CUDA_INFO"
	.sectionflags	@""
	.align	4


	//----- nvinfo : EIATTR_CUDA_API_VERSION
	.align		4
        /*0000*/ 	.byte	0x04, 0x37
        /*0002*/ 	.short	(.L_79 - .L_78)
.L_78:
        /*0004*/ 	.word	0x00000082


	//----- nvinfo : EIATTR_KPARAM_INFO
	.align		4
.L_79:
        /*0008*/ 	.byte	0x04, 0x17
        /*000a*/ 	.short	(.L_81 - .L_80)
.L_80:
        /*000c*/ 	.word	0x00000000
        /*0010*/ 	.short	0x0003
        /*0012*/ 	.short	0x0014
        /*0014*/ 	.byte	0x00, 0xf0, 0x11, 0x00


	//----- nvinfo : EIATTR_KPARAM_INFO
	.align		4
.L_81:
        /*0018*/ 	.byte	0x04, 0x17
        /*001a*/ 	.short	(.L_83 - .L_82)
.L_82:
        /*001c*/ 	.word	0x00000000
        /*0020*/ 	.short	0x0002
        /*0022*/ 	.short	0x0010
        /*0024*/ 	.byte	0x00, 0xf0, 0x11, 0x00


	//----- nvinfo : EIATTR_KPARAM_INFO
	.align		4
.L_83:
        /*0028*/ 	.byte	0x04, 0x17
        /*002a*/ 	.short	(.L_85 - .L_84)
.L_84:
        /*002c*/ 	.word	0x00000000
        /*0030*/ 	.short	0x0001
        /*0032*/ 	.short	0x0008
        /*0034*/ 	.byte	0x00, 0xf5, 0x21, 0x00


	//----- nvinfo : EIATTR_KPARAM_INFO
	.align		4
.L_85:
        /*0038*/ 	.byte	0x04, 0x17
        /*003a*/ 	.short	(.L_87 - .L_86)
.L_86:
        /*003c*/ 	.word	0x00000000
        /*0040*/ 	.short	0x0000
        /*0042*/ 	.short	0x0000
        /*0044*/ 	.byte	0x00, 0xf5, 0x21, 0x00


	//----- nvinfo : EIATTR_SPARSE_MMA_MASK
	.align		4
.L_87:
        /*0048*/ 	.byte	0x03, 0x50
        /*004a*/ 	.short	0x0000


	//----- nvinfo : EIATTR_MAXREG_COUNT
	.align		4
        /*004c*/ 	.byte	0x03, 0x1b
        /*004e*/ 	.short	0x00ff


	//----- nvinfo : EIATTR_MERCURY_ISA_VERSION
	.align		4
        /*0050*/ 	.byte	0x03, 0x5f
        /*0052*/ 	.short	0x0101


	//----- nvinfo : EIATTR_VRC_CTA_INIT_COUNT
	.align		4
        /*0054*/ 	.byte	0x02, 0x4a
	.zero		1
	.zero		1


	//----- nvinfo : EIATTR_EXIT_INSTR_OFFSETS
	.align		4
        /*0058*/ 	.byte	0x04, 0x1c
        /*005a*/ 	.short	(.L_89 - .L_88)


	//   ....[0]....
.L_88:
        /*005c*/ 	.word	0x000000d0


	//   ....[1]....
        /*0060*/ 	.word	0x00000150


	//   ....[2]....
        /*0064*/ 	.word	0x00000210


	//----- nvinfo : EIATTR_CBANK_PARAM_SIZE
	.align		4
.L_89:
        /*0068*/ 	.byte	0x03, 0x19
        /*006a*/ 	.short	0x0018


	//----- nvinfo : EIATTR_PARAM_CBANK
	.align		4
        /*006c*/ 	.byte	0x04, 0x0a
        /*006e*/ 	.short	(.L_91 - .L_90)
	.align		4
.L_90:
        /*0070*/ 	.word	index@(.nv.constant0._Z12operation_BCPdS_ii)
        /*0074*/ 	.short	0x0380
        /*0076*/ 	.short	0x0018


	//----- nvinfo : EIATTR_SW_WAR
	.align		4
.L_91:
        /*0078*/ 	.byte	0x04, 0x36
        /*007a*/ 	.short	(.L_93 - .L_92)
.L_92:
        /*007c*/ 	.word	0x00000008
.L_93:


//--------------------- .nv.info._Z11operation_APdS_ii --------------------------
	.section	.nv.info._Z11operation_APdS_ii,"",@"SHT_CUDA_INFO"
	.sectionflags	@""
	.align	4


	//----- nvinfo : EIATTR_CUDA_API_VERSION
	.align		4
        /*0000*/ 	.byte	0x04, 0x37
        /*0002*/ 	.short	(.L_95 - .L_94)
.L_94:
        /*0004*/ 	.word	0x00000082


	//----- nvinfo : EIATTR_KPARAM_INFO
	.align		4
.L_95:
        /*0008*/ 	.byte	0x04, 0x17
        /*000a*/ 	.short	(.L_97 - .L_96)
.L_96:
        /*000c*/ 	.word	0x00000000
        /*0010*/ 	.short	0x0003
        /*0012*/ 	.short	0x0014
        /*0014*/ 	.byte	0x00, 0xf0, 0x11, 0x00


	//----- nvinfo : EIATTR_KPARAM_INFO
	.align		4
.L_97:
        /*0018*/ 	.byte	0x04, 0x17
        /*001a*/ 	.short	(.L_99 - .L_98)
.L_98:
        /*001c*/ 	.word	0x00000000
        /*0020*/ 	.short	0x0002
        /*0022*/ 	.short	0x0010
        /*0024*/ 	.byte	0x00, 0xf0, 0x11, 0x00


	//----- nvinfo : EIATTR_KPARAM_INFO
	.align		4
.L_99:
        /*0028*/ 	.byte	0x04, 0x17
        /*002a*/ 	.short	(.L_101 - .L_100)
.L_100:
        /*002c*/ 	.word	0x00000000
        /*0030*/ 	.short	0x0001
        /*0032*/ 	.short	0x0008
        /*0034*/ 	.byte	0x00, 0xf5, 0x21, 0x00


	//----- nvinfo : EIATTR_KPARAM_INFO
	.align		4
.L_101:
        /*0038*/ 	.byte	0x04, 0x17
        /*003a*/ 	.short	(.L_103 - .L_102)
.L_102:
        /*003c*/ 	.word	0x00000000
        /*0040*/ 	.short	0x0000
        /*0042*/ 	.short	0x0000
        /*0044*/ 	.byte	0x00, 0xf5, 0x21, 0x00


	//----- nvinfo : EIATTR_SPARSE_MMA_MASK
	.align		4
.L_103:
        /*0048*/ 	.byte	0x03, 0x50
        /*004a*/ 	.short	0x0000


	//----- nvinfo : EIATTR_MAXREG_COUNT
	.align		4
        /*004c*/ 	.byte	0x03, 0x1b
        /*004e*/ 	.short	0x00ff


	//----- nvinfo : EIATTR_MERCURY_ISA_VERSION
	.align		4
        /*0050*/ 	.byte	0x03, 0x5f
        /*0052*/ 	.short	0x0101


	//----- nvinfo : EIATTR_VRC_CTA_INIT_COUNT
	.align		4
        /*0054*/ 	.byte	0x02, 0x4a
	.zero		1
	.zero		1


	//----- nvinfo : EIATTR_EXIT_INSTR_OFFSETS
	.align		4
        /*0058*/ 	.byte	0x04, 0x1c
        /*005a*/ 	.short	(.L_105 - .L_104)


	//   ....[0]....
.L_104:
        /*005c*/ 	.word	0x00000080


	//   ....[1]....
        /*0060*/ 	.word	0x000002c0


	//   ....[2]....
        /*0064*/ 	.word	0x00000300


	//----- nvinfo : EIATTR_CRS_STACK_SIZE
	.align		4
.L_105:
        /*0068*/ 	.byte	0x04, 0x1e
        /*006a*/ 	.short	(.L_107 - .L_106)
.L_106:
        /*006c*/ 	.word	0x00000000


	//----- nvinfo : EIATTR_CBANK_PARAM_SIZE
	.align		4
.L_107:
        /*0070*/ 	.byte	0x03, 0x19
        /*0072*/ 	.short	0x0018


	//----- nvinfo : EIATTR_PARAM_CBANK
	.align		4
        /*0074*/ 	.byte	0x04, 0x0a
        /*0076*/ 	.short	(.L_109 - .L_108)
	.align		4
.L_108:
        /*0078*/ 	.word	index@(.nv.constant0._Z11operation_APdS_ii)
        /*007c*/ 	.short	0x0380
        /*007e*/ 	.short	0x0018


	//----- nvinfo : EIATTR_SW_WAR
	.align		4
.L_109:
        /*0080*/ 	.byte	0x04, 0x36
        /*0082*/ 	.short	(.L_111 - .L_110)
.L_110:
        /*0084*/ 	.word	0x00000008
.L_111:


//--------------------- .nv.callgraph             --------------------------
	.section	.nv.callgraph,"",@"SHT_CUDA_CALLGRAPH"
	.align	4
	.sectionentsize	8
	.align		4
        /*0000*/ 	.word	0x00000000
	.align		4
        /*0004*/ 	.word	0xffffffff
	.align		4
        /*0008*/ 	.word	0x00000000
	.align		4
        /*000c*/ 	.word	0xfffffffe
	.align		4
        /*0010*/ 	.word	0x00000000
	.align		4
        /*0014*/ 	.word	0xfffffffd
	.align		4
        /*0018*/ 	.word	0x00000000
	.align		4
        /*001c*/ 	.word	0xfffffffc


//--------------------- .text._Z11operation_EPdS_i --------------------------
	.section	.text._Z11operation_EPdS_i,"ax",@progbits
	.align	128
        .global         _Z11operation_EPdS_i
        .type           _Z11operation_EPdS_i,@function
        .size           _Z11operation_EPdS_i,(.L_x_22 - _Z11operation_EPdS_i)
        .other          _Z11operation_EPdS_i,@"STO_CUDA_ENTRY STV_DEFAULT"
_Z11operation_EPdS_i:
.text._Z11operation_EPdS_i:
[----:B------:R-:W-:Y:S01]  /*0000*/  LDC R1, c[0x0][0x37c] ;  /* 0x0000df00ff017b82 */ /* 0x000fe20000000800 */
[----:B------:R-:W0:Y:S01]  /*0010*/  S2R R3, SR_TID.X ;  /* 0x0000000000037919 */ /* 0x000e220000002100 */
[----:B------:R-:W1:Y:S06]  /*0020*/  LDCU UR4, c[0x0][0x364] ;  /* 0x00006c80ff0477ac */ /* 0x000e6c0008000800 */
[----:B------:R-:W0:Y:S01]  /*0030*/  S2UR UR5, SR_CTAID.X ;  /* 0x00000000000579c3 */ /* 0x000e220000002500 */
[----:B------:R-:W1:Y:S01]  /*0040*/  S2R R5, SR_CTAID.Y ;  /* 0x0000000000057919 */ /* 0x000e620000002600 */
[----:B------:R-:W2:Y:S01]  /*0050*/  LDCU UR6, c[0x0][0x390] ;  /* 0x00007200ff0677ac */ /* 0x000ea20008000800 */
[----:B------:R-:W1:Y:S05]  /*0060*/  S2R R2, SR_TID.Y ;  /* 0x0000000000027919 */ /* 0x000e6a0000002200 */
[----:B------:R-:W0:Y:S02]  /*0070*/  LDC R0, c[0x0][0x360] ;  /* 0x0000d800ff007b82 */ /* 0x000e240000000800 */
[----:B0-----:R-:W-:-:S05]  /*0080*/  IMAD R0, R0, UR5, R3 ;  /* 0x0000000500007c24 */ /* 0x001fca000f8e0203 */
[----:B--2---:R-:W-:Y:S01]  /*0090*/  ISETP.GT.AND P0, PT, R0, UR6, PT ;  /* 0x0000000600007c0c */ /* 0x004fe2000bf04270 */
[----:B-1----:R-:W-:-:S05]  /*00a0*/  IMAD R5, R5, UR4, R2 ;  /* 0x0000000405057c24 */ /* 0x002fca000f8e0202 */
[----:B------:R-:W-:-:S13]  /*00b0*/  ISETP.GE.OR P0, PT, R5, UR6, P0 ;  /* 0x0000000605007c0c */ /* 0x000fda0008706670 */
[----:B------:R-:W-:Y:S05]  /*00c0*/  @P0 EXIT ;  /* 0x000000000000094d */ /* 0x000fea0003800000 */
[----:B------:R-:W0:Y:S01]  /*00d0*/  LDC.64 R6, c[0x0][0x388] ;  /* 0x0000e200ff067b82 */ /* 0x000e220000000a00 */
[----:B------:R-:W1:Y:S01]  /*00e0*/  LDCU.64 UR4, c[0x0][0x358] ;  /* 0x00006b00ff0477ac */ /* 0x000e620008000a00 */
[----:B------:R-:W-:-:S05]  /*00f0*/  IMAD R9, R5, UR6, R5 ;  /* 0x0000000605097c24 */ /* 0x000fca000f8e0205 */
[----:B------:R-:W-:Y:S01]  /*0100*/  IADD3 R9, PT, PT, R0, R9, RZ ;  /* 0x0000000900097210 */ /* 0x000fe20007ffe0ff */
[----:B------:R-:W2:Y:S01]  /*0110*/  LDC.64 R2, c[0x0][0x380] ;  /* 0x0000e000ff027b82 */ /* 0x000ea20000000a00 */
[----:B0-----:R-:W-:-:S06]  /*0120*/  IMAD.WIDE.U32 R6, R5, 0x8, R6 ;  /* 0x0000000805067825 */ /* 0x001fcc00078e0006 */
[----:B-1----:R-:W3:Y:S01]  /*0130*/  LDG.E.64 R6, desc[UR4][R6.64] ;  /* 0x0000000406067981 */ /* 0x002ee2000c1e1b00 */
[----:B--2---:R-:W-:-:S05]  /*0140*/  IMAD.WIDE R2, R9, 0x8, R2 ;  /* 0x0000000809027825 */ /* 0x004fca00078e0202 */
[----:B------:R-:W3:Y:S02]  /*0150*/  LDG.E.64 R4, desc[UR4][R2.64] ;  /* 0x0000000402047981 */ /* 0x000ee4000c1e1b00 */
[----:B---3--:R-:W-:-:S07]  /*0160*/  DMUL R4, R4, R6 ;  /* 0x0000000604047228 */ /* 0x008fce0000000000 */
[----:B------:R-:W-:Y:S01]  /*0170*/  STG.E.64 desc[UR4][R2.64], R4 ;  /* 0x0000000402007986 */ /* 0x000fe2000c101b04 */
[----:B------:R-:W-:Y:S05]  /*0180*/  EXIT ;  /* 0x000000000000794d */ /* 0x000fea0003800000 */
.L_x_0:
[----:B------:R-:W-:-:S00]  /*0190*/  BRA `(.L_x_0) ;  /* 0xfffffffc00fc7947 */ /* 0x000fc0000383ffff */
[----:B------:R-:W-:-:S00]  /*01a0*/  NOP ;  /* 0x0000000000007918 */ /* 0x000fc00000000000 */
        /* <DEDUP_REMOVED lines=13> */
.L_x_22:


//--------------------- .text._Z11operation_DPdS_i --------------------------
	.section	.text._Z11operation_DPdS_i,"ax",@progbits
	.align	128
        .global         _Z11operation_DPdS_i
        .type           _Z11operation_DPdS_i,@function
        .size           _Z11operation_DPdS_i,(.L_x_20 - _Z11operation_DPdS_i)
        .other          _Z11operation_DPdS_i,@"STO_CUDA_ENTRY STV_DEFAULT"
_Z11operation_DPdS_i:
.text._Z11operation_DPdS_i:
[----:B------:R-:W-:Y:S01]  /*0000*/  LDC R1, c[0x0][0x37c] ;  /* 0x0000df00ff017b82 */ /* 0x000fe20000000800 */
[----:B------:R-:W0:Y:S01]  /*0010*/  S2R R0, SR_CTAID.X ;  /* 0x0000000000007919 */ /* 0x000e220000002500 */
[----:B------:R-:W0:Y:S01]  /*0020*/  LDCU UR4, c[0x0][0x360] ;  /* 0x00006c00ff0477ac */ /* 0x000e220008000800 */
[----:B------:R-:W0:Y:S01]  /*0030*/  S2R R3, SR_TID.X ;  /* 0x0000000000037919 */ /* 0x000e220000002100 */
[----:B------:R-:W1:Y:S01]  /*0040*/  LDCU UR6, c[0x0][0x390] ;  /* 0x00007200ff0677ac */ /* 0x000e620008000800 */
[----:B0-----:R-:W-:-:S05]  /*0050*/  IMAD R0, R0, UR4, R3 ;  /* 0x0000000400007c24 */ /* 0x001fca000f8e0203 */
[----:B-1----:R-:W-:-:S13]  /*0060*/  ISETP.GE.AND P0, PT, R0, UR6, PT ;  /* 0x0000000600007c0c */ /* 0x002fda000bf06270 */
[----:B------:R-:W-:Y:S05]  /*0070*/  @P0 EXIT ;  /* 0x000000000000094d */ /* 0x000fea0003800000 */
[----:B------:R-:W0:Y:S01]  /*0080*/  LDC.64 R2, c[0x0][0x380] ;  /* 0x0000e000ff027b82 */ /* 0x000e220000000a00 */
[----:B------:R-:W1:Y:S01]  /*0090*/  LDCU.64 UR4, c[0x0][0x358] ;  /* 0x00006b00ff0477ac */ /* 0x000e620008000a00 */
[----:B------:R-:W-:-:S04]  /*00a0*/  IMAD R5, R0, UR6, R0 ;  /* 0x0000000600057c24 */ /* 0x000fc8000f8e0200 */
[----:B------:R-:W-:-:S04]  /*00b0*/  IMAD.IADD R5, R0, 0x1, R5 ;  /* 0x0000000100057824 */ /* 0x000fc800078e0205 */
[----:B0-----:R-:W-:-:S05]  /*00c0*/  IMAD.WIDE R2, R5, 0x8, R2 ;  /* 0x0000000805027825 */ /* 0x001fca00078e0202 */
[----:B-1----:R-:W2:Y:S01]  /*00d0*/  LDG.E.64 R4, desc[UR4][R2.64] ;  /* 0x0000000402047981 */ /* 0x002ea2000c1e1b00 */
[----:B------:R-:W-:Y:S01]  /*00e0*/  UMOV UR6, 0xc924223 ;  /* 0x0c92422300067882 */ /* 0x000fe20000000000 */
[----:B------:R-:W-:Y:S02]  /*00f0*/  UMOV UR7, 0x3bc79ca1 ;  /* 0x3bc79ca100077882 */ /* 0x000fe40000000000 */
[----:B--2---:R-:W-:-:S14]  /*0100*/  DSETP.GT.AND P0, PT, |R4|, UR6, PT ;  /* 0x0000000604007e2a */ /* 0x004fdc000bf04200 */
[----:B------:R-:W-:Y:S05]  /*0110*/  @!P0 BRA `(.L_x_1) ;  /* 0x00000000004c8947 */ /* 0x000fea0003800000 */
[----:B------:R-:W0:Y:S01]  /*0120*/  MUFU.RCP64H R3, R5 ;  /* 0x0000000500037308 */ /* 0x000e220000001800 */
[----:B------:R-:W-:Y:S01]  /*0130*/  VIADD R2, R5, 0x300402 ;  /* 0x0030040205027836 */ /* 0x000fe20000000000 */
[----:B------:R-:W-:Y:S04]  /*0140*/  BSSY.RECONVERGENT B0, `(.L_x_2) ;  /* 0x000000c000007945 */ /* 0x000fe80003800200 */
[----:B------:R-:W-:Y:S01]  /*0150*/  FSETP.GEU.AND P0, PT, |R2|, 5.8789094863358348022e-39, PT ;  /* 0x004004020200780b */ /* 0x000fe20003f0e200 */
[----:B0-----:R-:W-:-:S08]  /*0160*/  DFMA R6, -R4, R2, 1 ;  /* 0x3ff000000406742b */ /* 0x001fd00000000102 */
[----:B------:R-:W-:-:S08]  /*0170*/  DFMA R6, R6, R6, R6 ;  /* 0x000000060606722b */ /* 0x000fd00000000006 */
[----:B------:R-:W-:-:S08]  /*0180*/  DFMA R6, R2, R6, R2 ;  /* 0x000000060206722b */ /* 0x000fd00000000002 */
[----:B------:R-:W-:-:S08]  /*0190*/  DFMA R8, -R4, R6, 1 ;  /* 0x3ff000000408742b */ /* 0x000fd00000000106 */
[----:B------:R-:W-:Y:S01]  /*01a0*/  DFMA R6, R6, R8, R6 ;  /* 0x000000080606722b */ /* 0x000fe20000000006 */
[----:B------:R-:W-:Y:S10]  /*01b0*/  @P0 BRA `(.L_x_3) ;  /* 0x0000000000100947 */ /* 0x000ff40003800000 */
[----:B------:R-:W-:-:S04]  /*01c0*/  LOP3.LUT R2, R5, 0x7fffffff, RZ, 0xc0, !PT ;  /* 0x7fffffff05027812 */ /* 0x000fc800078ec0ff */
[----:B------:R-:W-:Y:S02]  /*01d0*/  IADD3 R8, PT, PT, R2, -0x100000, RZ ;  /* 0xfff0000002087810 */ /* 0x000fe40007ffe0ff */
[----:B------:R-:W-:-:S07]  /*01e0*/  MOV R2, 0x200 ;  /* 0x0000020000027802 */ /* 0x000fce0000000f00 */
[----:B------:R-:W-:Y:S05]  /*01f0*/  CALL.REL.NOINC `($__internal_0_$__cuda_sm20_dblrcp_rn_slowpath_v3) ;  /* 0x00000000002c7944 */ /* 0x000fea0003c00000 */
.L_x_3:
[----:B------:R-:W-:Y:S05]  /*0200*/  BSYNC.RECONVERGENT B0 ;  /* 0x0000000000007941 */ /* 0x000fea0003800200 */
.L_x_2:
[----:B------:R-:W0:Y:S02]  /*0210*/  LDC.64 R2, c[0x0][0x388] ;  /* 0x0000e200ff027b82 */ /* 0x000e240000000a00 */
[----:B0-----:R-:W-:-:S05]  /*0220*/  IMAD.WIDE R2, R0, 0x8, R2 ;  /* 0x0000000800027825 */ /* 0x001fca00078e0202 */
[----:B------:R-:W-:Y:S01]  /*0230*/  STG.E.64 desc[UR4][R2.64], R6 ;  /* 0x0000000602007986 */ /* 0x000fe2000c101b04 */
[----:B------:R-:W-:Y:S05]  /*0240*/  EXIT ;  /* 0x000000000000794d */ /* 0x000fea0003800000 */
.L_x_1:
[----:B------:R-:W0:Y:S01]  /*0250*/  LDC.64 R4, c[0x0][0x388] ;  /* 0x0000e200ff047b82 */ /* 0x000e220000000a00 */
[----:B------:R-:W-:Y:S02]  /*0260*/  IMAD.MOV.U32 R2, RZ, RZ, 0x0 ;  /* 0x00000000ff027424 */ /* 0x000fe400078e00ff */
[----:B------:R-:W-:Y:S02]  /*0270*/  IMAD.MOV.U32 R3, RZ, RZ, 0x3ff00000 ;  /* 0x3ff00000ff037424 */ /* 0x000fe400078e00ff */
[----:B0-----:R-:W-:-:S05]  /*0280*/  IMAD.WIDE R4, R0, 0x8, R4 ;  /* 0x0000000800047825 */ /* 0x001fca00078e0204 */
[----:B------:R-:W-:Y:S01]  /*0290*/  STG.E.64 desc[UR4][R4.64], R2 ;  /* 0x0000000204007986 */ /* 0x000fe2000c101b04 */
[----:B------:R-:W-:Y:S05]  /*02a0*/  EXIT ;  /* 0x000000000000794d */ /* 0x000fea0003800000 */
        .weak           $__internal_0_$__cuda_sm20_dblrcp_rn_slowpath_v3
        .type           $__internal_0_$__cuda_sm20_dblrcp_rn_slowpath_v3,@function
        .size           $__internal_0_$__cuda_sm20_dblrcp_rn_slowpath_v3,(.L_x_20 - $__internal_0_$__cuda_sm20_dblrcp_rn_slowpath_v3)
$__internal_0_$__cuda_sm20_dblrcp_rn_slowpath_v3:
[----:B------:R-:W-:Y:S01]  /*02b0*/  DSETP.GTU.AND P0, PT, |R4|, +INF , PT ;  /* 0x7ff000000400742a */ /* 0x000fe20003f0c200 */
[----:B------:R-:W-:-:S13]  /*02c0*/  BSSY.RECONVERGENT B1, `(.L_x_4) ;  /* 0x0000023000017945 */ /* 0x000fda0003800200 */
[----:B------:R-:W-:Y:S05]  /*02d0*/  @P0 BRA `(.L_x_5) ;  /* 0x00000000007c0947 */ /* 0x000fea0003800000 */
[----:B------:R-:W-:-:S04]  /*02e0*/  LOP3.LUT R3, R5, 0x7fffffff, RZ, 0xc0, !PT ;  /* 0x7fffffff05037812 */ /* 0x000fc800078ec0ff */
[----:B------:R-:W-:-:S04]  /*02f0*/  IADD3 R6, PT, PT, R3, -0x1, RZ ;  /* 0xffffffff03067810 */ /* 0x000fc80007ffe0ff */
[----:B------:R-:W-:-:S13]  /*0300*/  ISETP.GE.U32.AND P0, PT, R6, 0x7fefffff, PT ;  /* 0x7fefffff0600780c */ /* 0x000fda0003f06070 */
[----:B------:R-:W-:Y:S01]  /*0310*/  @P0 LOP3.LUT R7, R5, 0x7ff00000, RZ, 0x3c, !PT ;  /* 0x7ff0000005070812 */ /* 0x000fe200078e3cff */
[----:B------:R-:W-:Y:S01]  /*0320*/  @P0 IMAD.MOV.U32 R6, RZ, RZ, RZ ;  /* 0x000000ffff060224 */ /* 0x000fe200078e00ff */
[----:B------:R-:W-:Y:S06]  /*0330*/  @P0 BRA `(.L_x_6) ;  /* 0x00000000006c0947 */ /* 0x000fec0003800000 */
[----:B------:R-:W-:-:S13]  /*0340*/  ISETP.GE.U32.AND P0, PT, R3, 0x1000001, PT ;  /* 0x010000010300780c */ /* 0x000fda0003f06070 */
[----:B------:R-:W-:Y:S05]  /*0350*/  @!P0 BRA `(.L_x_7) ;  /* 0x0000000000348947 */ /* 0x000fea0003800000 */
[----:B------:R-:W-:Y:S01]  /*0360*/  IADD3 R7, PT, PT, R5, -0x3fe00000, RZ ;  /* 0xc020000005077810 */ /* 0x000fe20007ffe0ff */
[----:B------:R-:W-:-:S03]  /*0370*/  IMAD.MOV.U32 R6, RZ, RZ, R4 ;  /* 0x000000ffff067224 */ /* 0x000fc600078e0004 */
[----:B------:R-:W0:Y:S03]  /*0380*/  MUFU.RCP64H R9, R7 ;  /* 0x0000000700097308 */ /* 0x000e260000001800 */
[----:B0-----:R-:W-:-:S08]  /*0390*/  DFMA R10, -R6, R8, 1 ;  /* 0x3ff00000060a742b */ /* 0x001fd00000000108 */
[----:B------:R-:W-:-:S08]  /*03a0*/  DFMA R10, R10, R10, R10 ;  /* 0x0000000a0a0a722b */ /* 0x000fd0000000000a */
[----:B------:R-:W-:-:S08]  /*03b0*/  DFMA R10, R8, R10, R8 ;  /* 0x0000000a080a722b */ /* 0x000fd00000000008 */
[----:B------:R-:W-:-:S08]  /*03c0*/  DFMA R8, -R6, R10, 1 ;  /* 0x3ff000000608742b */ /* 0x000fd0000000010a */
[----:B------:R-:W-:-:S08]  /*03d0*/  DFMA R8, R10, R8, R10 ;  /* 0x000000080a08722b */ /* 0x000fd0000000000a */
[----:B------:R-:W-:-:S08]  /*03e0*/  DMUL R8, R8, 2.2250738585072013831e-308 ;  /* 0x0010000008087828 */ /* 0x000fd00000000000 */
[----:B------:R-:W-:-:S08]  /*03f0*/  DFMA R4, -R4, R8, 1 ;  /* 0x3ff000000404742b */ /* 0x000fd00000000108 */
[----:B------:R-:W-:-:S08]  /*0400*/  DFMA R4, R4, R4, R4 ;  /* 0x000000040404722b */ /* 0x000fd00000000004 */
[----:B------:R-:W-:Y:S01]  /*0410*/  DFMA R6, R8, R4, R8 ;  /* 0x000000040806722b */ /* 0x000fe20000000008 */
[----:B------:R-:W-:Y:S10]  /*0420*/  BRA `(.L_x_6) ;  /* 0x0000000000307947 */ /* 0x000ff40003800000 */
.L_x_7:
[----:B------:R-:W-:Y:S01]  /*0430*/  DMUL R4, R4, 8.11296384146066816958e+31 ;  /* 0x4690000004047828 */ /* 0x000fe20000000000 */
[----:B------:R-:W-:-:S05]  /*0440*/  MOV R6, R8 ;  /* 0x0000000800067202 */ /* 0x000fca0000000f00 */
[----:B------:R-:W0:Y:S02]  /*0450*/  MUFU.RCP64H R7, R5 ;  /* 0x0000000500077308 */ /* 0x000e240000001800 */
[----:B0-----:R-:W-:-:S08]  /*0460*/  DFMA R8, -R4, R6, 1 ;  /* 0x3ff000000408742b */ /* 0x001fd00000000106 */
[----:B------:R-:W-:-:S08]  /*0470*/  DFMA R8, R8, R8, R8 ;  /* 0x000000080808722b */ /* 0x000fd00000000008 */
[----:B------:R-:W-:-:S08]  /*0480*/  DFMA R8, R6, R8, R6 ;  /* 0x000000080608722b */ /* 0x000fd00000000006 */
[----:B------:R-:W-:-:S08]  /*0490*/  DFMA R6, -R4, R8, 1 ;  /* 0x3ff000000406742b */ /* 0x000fd00000000108 */
[----:B------:R-:W-:-:S08]  /*04a0*/  DFMA R6, R8, R6, R8 ;  /* 0x000000060806722b */ /* 0x000fd00000000008 */
[----:B------:R-:W-:Y:S01]  /*04b0*/  DMUL R6, R6, 8.11296384146066816958e+31 ;  /* 0x4690000006067828 */ /* 0x000fe20000000000 */
[----:B------:R-:W-:Y:S10]  /*04c0*/  BRA `(.L_x_6) ;  /* 0x0000000000087947 */ /* 0x000ff40003800000 */
.L_x_5:
[----:B------:R-:W-:Y:S01]  /*04d0*/  LOP3.LUT R7, R5, 0x80000, RZ, 0xfc, !PT ;  /* 0x0008000005077812 */ /* 0x000fe200078efcff */
[----:B------:R-:W-:-:S07]  /*04e0*/  IMAD.MOV.U32 R6, RZ, RZ, R4 ;  /* 0x000000ffff067224 */ /* 0x000fce00078e0004 */
.L_x_6:
[----:B------:R-:W-:Y:S05]  /*04f0*/  BSYNC.RECONVERGENT B1 ;  /* 0x0000000000017941 */ /* 0x000fea0003800200 */
.L_x_4:
[----:B------:R-:W-:-:S04]  /*0500*/  MOV R3, 0x0 ;  /* 0x0000000000037802 */ /* 0x000fc80000000f00 */
[----:B------:R-:W-:Y:S05]  /*0510*/  RET.REL.NODEC R2 `(_Z11operation_DPdS_i) ;  /* 0xfffffff802b87950 */ /* 0x000fea0003c3ffff */
.L_x_8:
        /* <DEDUP_REMOVED lines=14> */
.L_x_20:


//--------------------- .text._Z18clean_pivot_columnPdii --------------------------
	.section	.text._Z18clean_pivot_columnPdii,"ax",@progbits
	.align	128
        .global         _Z18clean_pivot_columnPdii
        .type           _Z18clean_pivot_columnPdii,@function
        .size           _Z18clean_pivot_columnPdii,(.L_x_24 - _Z18clean_pivot_columnPdii)
        .other          _Z18clean_pivot_columnPdii,@"STO_CUDA_ENTRY STV_DEFAULT"
_Z18clean_pivot_columnPdii:
.text._Z18clean_pivot_columnPdii:
[----:B------:R-:W-:Y:S01]  /*0000*/  LDC R1, c[0x0][0x37c] ;  /* 0x0000df00ff017b82 */ /* 0x000fe20000000800 */
[----:B------:R-:W0:Y:S07]  /*0010*/  S2R R3, SR_TID.X ;  /* 0x0000000000037919 */ /* 0x000e2e0000002100 */
[----:B------:R-:W0:Y:S01]  /*0020*/  S2UR UR4, SR_CTAID.X ;  /* 0x00000000000479c3 */ /* 0x000e220000002500 */
[----:B------:R-:W1:Y:S07]  /*0030*/  LDCU.64 UR6, c[0x0][0x388] ;  /* 0x00007100ff0677ac */ /* 0x000e6e0008000a00 */
[----:B------:R-:W0:Y:S02]  /*0040*/  LDC R0, c[0x0][0x360] ;  /* 0x0000d800ff007b82 */ /* 0x000e240000000800 */
[----:B0-----:R-:W-:-:S05]  /*0050*/  IMAD R0, R0, UR4, R3 ;  /* 0x0000000400007c24 */ /* 0x001fca000f8e0203 */
[----:B-1----:R-:W-:-:S04]  /*0060*/  ISETP.GE.AND P0, PT, R0, UR7, PT ;  /* 0x0000000700007c0c */ /* 0x002fc8000bf06270 */
[----:B------:R-:W-:-:S13]  /*0070*/  ISETP.EQ.OR P0, PT, R0, UR6, P0 ;  /* 0x0000000600007c0c */ /* 0x000fda0008702670 */
[----:B------:R-:W-:Y:S05]  /*0080*/  @P0 EXIT ;  /* 0x000000000000094d */ /* 0x000fea0003800000 */
[----:B------:R-:W0:Y:S01]  /*0090*/  LDC.64 R2, c[0x0][0x380] ;  /* 0x0000e000ff027b82 */ /* 0x000e220000000a00 */
[----:B------:R-:W1:Y:S01]  /*00a0*/  LDCU.64 UR4, c[0x0][0x358] ;  /* 0x00006b00ff0477ac */ /* 0x000e620008000a00 */
[----:B------:R-:W-:-:S05]  /*00b0*/  IMAD R0, R0, UR7, R0 ;  /* 0x0000000700007c24 */ /* 0x000fca000f8e0200 */
[----:B------:R-:W-:-:S05]  /*00c0*/  IADD3 R5, PT, PT, R0, UR6, RZ ;  /* 0x0000000600057c10 */ /* 0x000fca000fffe0ff */
[----:B0-----:R-:W-:-:S05]  /*00d0*/  IMAD.WIDE R2, R5, 0x8, R2 ;  /* 0x0000000805027825 */ /* 0x001fca00078e0202 */
[----:B-1----:R-:W-:Y:S01]  /*00e0*/  STG.E.64 desc[UR4][R2.64], RZ ;  /* 0x000000ff02007986 */ /* 0x002fe2000c101b04 */
[----:B------:R-:W-:Y:S05]  /*00f0*/  EXIT ;  /* 0x000000000000794d */ /* 0x000fea0003800000 */
.L_x_9:
        /* <DEDUP_REMOVED lines=16> */
.L_x_24:


//--------------------- .text._Z12operation_BCPdS_ii --------------------------
	.section	.text._Z12operation_BCPdS_ii,"ax",@progbits
	.align	128
        .global         _Z12operation_BCPdS_ii
        .type           _Z12operation_BCPdS_ii,@function
        .size           _Z12operation_BCPdS_ii,(.L_x_25 - _Z12operation_BCPdS_ii)
        .other          _Z12operation_BCPdS_ii,@"STO_CUDA_ENTRY STV_DEFAULT"
_Z12operation_BCPdS_ii:
.text._Z12operation_BCPdS_ii:
[----:B------:R-:W-:Y:S01]  /*0000*/  LDC R1, c[0x0][0x37c] ;  /* 0x0000df00ff017b82 */ /* 0x000fe20000000800 */
[----:B------:R-:W0:Y:S07]  /*0010*/  S2R R3, SR_TID.X ;  /* 0x0000000000037919 */ /* 0x000e2e0000002100 */
[----:B------:R-:W1:Y:S01]  /*0020*/  LDC R7, c[0x0][0x364] ;  /* 0x0000d900ff077b82 */ /* 0x000e620000000800 */
[----:B------:R-:W2:Y:S01]  /*0030*/  LDCU.64 UR8, c[0x0][0x390] ;  /* 0x00007200ff0877ac */ /* 0x000ea20008000a00 */
[----:B------:R-:W1:Y:S06]  /*0040*/  S2R R2, SR_TID.Y ;  /* 0x0000000000027919 */ /* 0x000e6c0000002200 */
[----:B------:R-:W0:Y:S08]  /*0050*/  S2UR UR5, SR_CTAID.X ;  /* 0x00000000000579c3 */ /* 0x000e300000002500 */
[----:B------:R-:W0:Y:S08]  /*0060*/  LDC R0, c[0x0][0x360] ;  /* 0x0000d800ff007b82 */ /* 0x000e300000000800 */
[----:B------:R-:W1:Y:S01]  /*0070*/  S2UR UR4, SR_CTAID.Y ;  /* 0x00000000000479c3 */ /* 0x000e620000002600 */
[----:B0-----:R-:W-:-:S05]  /*0080*/  IMAD R0, R0, UR5, R3 ;  /* 0x0000000500007c24 */ /* 0x001fca000f8e0203 */
[----:B--2---:R-:W-:Y:S01]  /*0090*/  ISETP.GT.AND P0, PT, R0, UR9, PT ;  /* 0x0000000900007c0c */ /* 0x004fe2000bf04270 */
[----:B-1----:R-:W-:-:S05]  /*00a0*/  IMAD R7, R7, UR4, R2 ;  /* 0x0000000407077c24 */ /* 0x002fca000f8e0202 */
[----:B------:R-:W-:-:S04]  /*00b0*/  ISETP.GE.OR P0, PT, R7, UR9, P0 ;  /* 0x0000000907007c0c */ /* 0x000fc80008706670 */
[----:B------:R-:W-:-:S13]  /*00c0*/  ISETP.EQ.OR P0, PT, R7, UR8, P0 ;  /* 0x0000000807007c0c */ /* 0x000fda0008702670 */
[----:B------:R-:W-:Y:S05]  /*00d0*/  @P0 EXIT ;  /* 0x000000000000094d */ /* 0x000fea0003800000 */
[----:B------:R-:W0:Y:S01]  /*00e0*/  LDC.64 R2, c[0x0][0x388] ;  /* 0x0000e200ff027b82 */ /* 0x000e220000000a00 */
[----:B------:R-:W1:Y:S01]  /*00f0*/  LDCU.64 UR6, c[0x0][0x358] ;  /* 0x00006b00ff0677ac */ /* 0x000e620008000a00 */
[----:B0-----:R-:W-:-:S06]  /*0100*/  IMAD.WIDE.U32 R2, R7, 0x8, R2 ;  /* 0x0000000807027825 */ /* 0x001fcc00078e0002 */
[----:B-1----:R-:W2:Y:S01]  /*0110*/  LDG.E.64 R2, desc[UR6][R2.64] ;  /* 0x0000000602027981 */ /* 0x002ea2000c1e1b00 */
[----:B------:R-:W-:Y:S01]  /*0120*/  UMOV UR4, 0xc924223 ;  /* 0x0c92422300047882 */ /* 0x000fe20000000000 */
[----:B------:R-:W-:Y:S02]  /*0130*/  UMOV UR5, 0x3bc79ca1 ;  /* 0x3bc79ca100057882 */ /* 0x000fe40000000000 */
[----:B--2---:R-:W-:-:S14]  /*0140*/  DSETP.GT.AND P0, PT, |R2|, UR4, PT ;  /* 0x0000000402007e2a */ /* 0x004fdc000bf04200 */
[----:B------:R-:W-:Y:S05]  /*0150*/  @!P0 EXIT ;  /* 0x000000000000894d */ /* 0x000fea0003800000 */
[----:B------:R-:W0:Y:S01]  /*0160*/  LDC.64 R4, c[0x0][0x380] ;  /* 0x0000e000ff047b82 */ /* 0x000e220000000a00 */
[----:B------:R-:W-:Y:S02]  /*0170*/  UIMAD UR4, UR9, UR8, UR8 ;  /* 0x00000008090472a4 */ /* 0x000fe4000f8e0208 */
[----:B------:R-:W-:-:S04]  /*0180*/  IMAD R7, R7, UR9, R7 ;  /* 0x0000000907077c24 */ /* 0x000fc8000f8e0207 */
[C---:B------:R-:W-:Y:S02]  /*0190*/  IADD3 R9, PT, PT, R0.reuse, UR4, RZ ;  /* 0x0000000400097c10 */ /* 0x040fe4000fffe0ff */
[----:B------:R-:W-:-:S03]  /*01a0*/  IADD3 R7, PT, PT, R0, R7, RZ ;  /* 0x0000000700077210 */ /* 0x000fc60007ffe0ff */
[----:B0-----:R-:W-:-:S04]  /*01b0*/  IMAD.WIDE R8, R9, 0x8, R4 ;  /* 0x0000000809087825 */ /* 0x001fc800078e0204 */
[----:B------:R-:W-:Y:S02]  /*01c0*/  IMAD.WIDE R4, R7, 0x8, R4 ;  /* 0x0000000807047825 */ /* 0x000fe400078e0204 */
[----:B------:R-:W2:Y:S04]  /*01d0*/  LDG.E.64 R8, desc[UR6][R8.64] ;  /* 0x0000000608087981 */ /* 0x000ea8000c1e1b00 */
[----:B------:R-:W2:Y:S02]  /*01e0*/  LDG.E.64 R6, desc[UR6][R4.64] ;  /* 0x0000000604067981 */ /* 0x000ea4000c1e1b00 */
[----:B--2---:R-:W-:-:S07]  /*01f0*/  DFMA R6, R2, -R8, R6 ;  /* 0x800000080206722b */ /* 0x004fce0000000006 */
[----:B------:R-:W-:Y:S01]  /*0200*/  STG.E.64 desc[UR6][R4.64], R6 ;  /* 0x0000000604007986 */ /* 0x000fe2000c101b06 */
[----:B------:R-:W-:Y:S05]  /*0210*/  EXIT ;  /* 0x000000000000794d */ /* 0x000fea0003800000 */
.L_x_10:
        /* <DEDUP_REMOVED lines=14> */
.L_x_25:


//--------------------- .text._Z11operation_APdS_ii --------------------------
	.section	.text._Z11operation_APdS_ii,"ax",@progbits
	.align	128
        .global         _Z11operation_APdS_ii
        .type           _Z11operation_APdS_ii,@function
        .size           _Z11operation_APdS_ii,(.L_x_21 - _Z11operation_APdS_ii)
        .other          _Z11operation_APdS_ii,@"STO_CUDA_ENTRY STV_DEFAULT"
_Z11operation_APdS_ii:
.text._Z11operation_APdS_ii:
[----:B------:R-:W-:Y:S01]  /*0000*/  LDC R1, c[0x0][0x37c] ;  /* 0x0000df00ff017b82 */ /* 0x000fe20000000800 */
[----:B------:R-:W0:Y:S07]  /*0010*/  S2R R3, SR_TID.X ;  /* 0x0000000000037919 */ /* 0x000e2e0000002100 */
[----:B------:R-:W0:Y:S08]  /*0020*/  S2UR UR4, SR_CTAID.X ;  /* 0x00000000000479c3 */ /* 0x000e300000002500 */
[----:B------:R-:W0:Y:S08]  /*0030*/  LDC R0, c[0x0][0x360] ;  /* 0x0000d800ff007b82 */ /* 0x000e300000000800 */
[----:B------:R-:W1:Y:S01]  /*0040*/  LDC.64 R8, c[0x0][0x390] ;  /* 0x0000e400ff087b82 */ /* 0x000e620000000a00 */
[----:B0-----:R-:W-:-:S05]  /*0050*/  IMAD R0, R0, UR4, R3 ;  /* 0x0000000400007c24 */ /* 0x001fca000f8e0203 */
[----:B-1----:R-:W-:-:S04]  /*0060*/  ISETP.GE.AND P0, PT, R0, R9, PT ;  /* 0x000000090000720c */ /* 0x002fc80003f06270 */
[----:B------:R-:W-:-:S13]  /*0070*/  ISETP.EQ.OR P0, PT, R0, R8, P0 ;  /* 0x000000080000720c */ /* 0x000fda0000702670 */
[----:B------:R-:W-:Y:S05]  /*0080*/  @P0 EXIT ;  /* 0x000000000000094d */ /* 0x000fea0003800000 */
[----:B------:R-:W0:Y:S01]  /*0090*/  LDC.64 R4, c[0x0][0x380] ;  /* 0x0000e000ff047b82 */ /* 0x000e220000000a00 */
[----:B------:R-:W1:Y:S01]  /*00a0*/  LDCU.64 UR4, c[0x0][0x358] ;  /* 0x00006b00ff0477ac */ /* 0x000e620008000a00 */
[----:B------:R-:W-:-:S04]  /*00b0*/  IMAD R3, R0, R9, R0 ;  /* 0x0000000900037224 */ /* 0x000fc800078e0200 */
[----:B------:R-:W-:-:S04]  /*00c0*/  IMAD.IADD R3, R3, 0x1, R8 ;  /* 0x0000000103037824 */ /* 0x000fc800078e0208 */
[----:B0-----:R-:W-:-:S06]  /*00d0*/  IMAD.WIDE R6, R3, 0x8, R4 ;  /* 0x0000000803067825 */ /* 0x001fcc00078e0204 */
[----:B-1----:R-:W2:Y:S01]  /*00e0*/  LDG.E.64 R6, desc[UR4][R6.64] ;  /* 0x0000000406067981 */ /* 0x002ea2000c1e1b00 */
[----:B------:R-:W-:Y:S01]  /*00f0*/  UMOV UR6, 0xc924223 ;  /* 0x0c92422300067882 */ /* 0x000fe20000000000 */
[----:B------:R-:W-:Y:S02]  /*0100*/  UMOV UR7, 0x3bc79ca1 ;  /* 0x3bc79ca100077882 */ /* 0x000fe40000000000 */
[----:B--2---:R-:W-:-:S14]  /*0110*/  DSETP.GT.AND P0, PT, |R6|, UR6, PT ;  /* 0x0000000606007e2a */ /* 0x004fdc000bf04200 */
[----:B------:R-:W-:Y:S05]  /*0120*/  @!P0 BRA `(.L_x_11) ;  /* 0x0000000000688947 */ /* 0x000fea0003800000 */
[----:B------:R-:W-:-:S04]  /*0130*/  VIADD R3, R9, 0x1 ;  /* 0x0000000109037836 */ /* 0x000fc80000000000 */
[----:B------:R-:W-:-:S04]  /*0140*/  IMAD R3, R3, R8, R8 ;  /* 0x0000000803037224 */ /* 0x000fc800078e0208 */
[----:B------:R-:W-:-:S06]  /*0150*/  IMAD.WIDE R4, R3, 0x8, R4 ;  /* 0x0000000803047825 */ /* 0x000fcc00078e0204 */
[----:B------:R-:W2:Y:S01]  /*0160*/  LDG.E.64 R4, desc[UR4][R4.64] ;  /* 0x0000000404047981 */ /* 0x000ea2000c1e1b00 */
[----:B------:R-:W-:Y:S01]  /*0170*/  IMAD.MOV.U32 R2, RZ, RZ, 0x1 ;  /* 0x00000001ff027424 */ /* 0x000fe200078e00ff */
[----:B------:R-:W-:Y:S01]  /*0180*/  FSETP.GEU.AND P1, PT, |R7|, 6.5827683646048100446e-37, PT ;  /* 0x036000000700780b */ /* 0x000fe20003f2e200 */
[----:B------:R-:W-:Y:S01]  /*0190*/  BSSY.RECONVERGENT B0, `(.L_x_12) ;  /* 0x000000f000007945 */ /* 0x000fe20003800200 */
[----:B--2---:R-:W0:Y:S03]  /*01a0*/  MUFU.RCP64H R3, R5 ;  /* 0x0000000500037308 */ /* 0x004e260000001800 */
[----:B0-----:R-:W-:-:S08]  /*01b0*/  DFMA R8, -R4, R2, 1 ;  /* 0x3ff000000408742b */ /* 0x001fd00000000102 */
[----:B------:R-:W-:-:S08]  /*01c0*/  DFMA R8, R8, R8, R8 ;  /* 0x000000080808722b */ /* 0x000fd00000000008 */
[----:B------:R-:W-:-:S08]  /*01d0*/  DFMA R8, R2, R8, R2 ;  /* 0x000000080208722b */ /* 0x000fd00000000002 */
[----:B------:R-:W-:-:S08]  /*01e0*/  DFMA R2, -R4, R8, 1 ;  /* 0x3ff000000402742b */ /* 0x000fd00000000108 */
[----:B------:R-:W-:-:S08]  /*01f0*/  DFMA R2, R8, R2, R8 ;  /* 0x000000020802722b */ /* 0x000fd00000000008 */
[----:B------:R-:W-:-:S08]  /*0200*/  DMUL R8, R6, R2 ;  /* 0x0000000206087228 */ /* 0x000fd00000000000 */
[----:B------:R-:W-:-:S08]  /*0210*/  DFMA R10, -R4, R8, R6 ;  /* 0x00000008040a722b */ /* 0x000fd00000000106 */
[----:B------:R-:W-:-:S10]  /*0220*/  DFMA R2, R2, R10, R8 ;  /* 0x0000000a0202722b */ /* 0x000fd40000000008 */
[----:B------:R-:W-:-:S05]  /*0230*/  FFMA R8, RZ, R5, R3 ;  /* 0x00000005ff087223 */ /* 0x000fca0000000003 */
[----:B------:R-:W-:-:S13]  /*0240*/  FSETP.GT.AND P0, PT, |R8|, 1.469367938527859385e-39, PT ;  /* 0x001000000800780b */ /* 0x000fda0003f04200 */
[----:B------:R-:W-:Y:S05]  /*0250*/  @P0 BRA P1, `(.L_x_13) ;  /* 0x0000000000080947 */ /* 0x000fea0000800000 */
[----:B------:R-:W-:-:S07]  /*0260*/  MOV R10, 0x280 ;  /* 0x00000280000a7802 */ /* 0x000fce0000000f00 */
[----:B------:R-:W-:Y:S05]  /*0270*/  CALL.REL.NOINC `($__internal_1_$__cuda_sm20_div_rn_f64_full) ;  /* 0x0000000000247944 */ /* 0x000fea0003c00000 */
.L_x_13:
[----:B------:R-:W-:Y:S05]  /*0280*/  BSYNC.RECONVERGENT B0 ;  /* 0x0000000000007941 */ /* 0x000fea0003800200 */
.L_x_12:
[----:B------:R-:W0:Y:S02]  /*0290*/  LDC.64 R4, c[0x0][0x388] ;  /* 0x0000e200ff047b82 */ /* 0x000e240000000a00 */
[----:B0-----:R-:W-:-:S05]  /*02a0*/  IMAD.WIDE R4, R0, 0x8, R4 ;  /* 0x0000000800047825 */ /* 0x001fca00078e0204 */
[----:B------:R-:W-:Y:S01]  /*02b0*/  STG.E.64 desc[UR4][R4.64], R2 ;  /* 0x0000000204007986 */ /* 0x000fe2000c101b04 */
[----:B------:R-:W-:Y:S05]  /*02c0*/  EXIT ;  /* 0x000000000000794d */ /* 0x000fea0003800000 */
.L_x_11:
[----:B------:R-:W0:Y:S02]  /*02d0*/  LDC.64 R2, c[0x0][0x388] ;  /* 0x0000e200ff027b82 */ /* 0x000e240000000a00 */
[----:B0-----:R-:W-:-:S05]  /*02e0*/  IMAD.WIDE R2, R0, 0x8, R2 ;  /* 0x0000000800027825 */ /* 0x001fca00078e0202 */
[----:B------:R-:W-:Y:S01]  /*02f0*/  STG.E.64 desc[UR4][R2.64], RZ ;  /* 0x000000ff02007986 */ /* 0x000fe2000c101b04 */
[----:B------:R-:W-:Y:S05]  /*0300*/  EXIT ;  /* 0x000000000000794d */ /* 0x000fea0003800000 */
        .weak           $__internal_1_$__cuda_sm20_div_rn_f64_full
        .type           $__internal_1_$__cuda_sm20_div_rn_f64_full,@function
        .size           $__internal_1_$__cuda_sm20_div_rn_f64_full,(.L_x_21 - $__internal_1_$__cuda_sm20_div_rn_f64_full)
$__internal_1_$__cuda_sm20_div_rn_f64_full:
[C---:B------:R-:W-:Y:S01]  /*0310*/  FSETP.GEU.AND P0, PT, |R5|.reuse, 1.469367938527859385e-39, PT ;  /* 0x001000000500780b */ /* 0x040fe20003f0e200 */
[----:B------:R-:W-:Y:S01]  /*0320*/  IMAD.MOV.U32 R16, RZ, RZ, 0x1 ;  /* 0x00000001ff107424 */ /* 0x000fe200078e00ff */
[----:B------:R-:W-:Y:S01]  /*0330*/  LOP3.LUT R2, R5, 0x800fffff, RZ, 0xc0, !PT ;  /* 0x800fffff05027812 */ /* 0x000fe200078ec0ff */
[----:B------:R-:W-:Y:S01]  /*0340*/  BSSY.RECONVERGENT B1, `(.L_x_14) ;  /* 0x0000055000017945 */ /* 0x000fe20003800200 */
[C---:B------:R-:W-:Y:S02]  /*0350*/  FSETP.GEU.AND P2, PT, |R7|.reuse, 1.469367938527859385e-39, PT ;  /* 0x001000000700780b */ /* 0x040fe40003f4e200 */
[----:B------:R-:W-:Y:S01]  /*0360*/  LOP3.LUT R3, R2, 0x3ff00000, RZ, 0xfc, !PT ;  /* 0x3ff0000002037812 */ /* 0x000fe200078efcff */
[----:B------:R-:W-:Y:S01]  /*0370*/  IMAD.MOV.U32 R2, RZ, RZ, R4 ;  /* 0x000000ffff027224 */ /* 0x000fe200078e0004 */
[----:B------:R-:W-:Y:S02]  /*0380*/  LOP3.LUT R11, R7, 0x7ff00000, RZ, 0xc0, !PT ;  /* 0x7ff00000070b7812 */ /* 0x000fe400078ec0ff */
[----:B------:R-:W-:-:S03]  /*0390*/  LOP3.LUT R14, R5, 0x7ff00000, RZ, 0xc0, !PT ;  /* 0x7ff00000050e7812 */ /* 0x000fc600078ec0ff */
[----:B------:R-:W-:Y:S01]  /*03a0*/  @!P0 DMUL R2, R4, 8.98846567431157953865e+307 ;  /* 0x7fe0000004028828 */ /* 0x000fe20000000000 */
[----:B------:R-:W-:-:S03]  /*03b0*/  ISETP.GE.U32.AND P1, PT, R11, R14, PT ;  /* 0x0000000e0b00720c */ /* 0x000fc60003f26070 */
[----:B------:R-:W-:Y:S01]  /*03c0*/  @!P2 LOP3.LUT R12, R5, 0x7ff00000, RZ, 0xc0, !PT ;  /* 0x7ff00000050ca812 */ /* 0x000fe200078ec0ff */
[----:B------:R-:W-:Y:S01]  /*03d0*/  @!P2 IMAD.MOV.U32 R18, RZ, RZ, RZ ;  /* 0x000000ffff12a224 */ /* 0x000fe200078e00ff */
[----:B------:R-:W0:Y:S02]  /*03e0*/  MUFU.RCP64H R17, R3 ;  /* 0x0000000300117308 */ /* 0x000e240000001800 */
[----:B------:R-:W-:Y:S01]  /*03f0*/  @!P2 ISETP.GE.U32.AND P3, PT, R11, R12, PT ;  /* 0x0000000c0b00a20c */ /* 0x000fe20003f66070 */
[----:B------:R-:W-:-:S05]  /*0400*/  IMAD.MOV.U32 R12, RZ, RZ, 0x1ca00000 ;  /* 0x1ca00000ff0c7424 */ /* 0x000fca00078e00ff */
[----:B------:R-:W-:-:S04]  /*0410*/  @!P2 SEL R13, R12, 0x63400000, !P3 ;  /* 0x634000000c0da807 */ /* 0x000fc80005800000 */
[----:B------:R-:W-:-:S04]  /*0420*/  @!P2 LOP3.LUT R13, R13, 0x80000000, R7, 0xf8, !PT ;  /* 0x800000000d0da812 */ /* 0x000fc800078ef807 */
[----:B------:R-:W-:Y:S01]  /*0430*/  @!P2 LOP3.LUT R19, R13, 0x100000, RZ, 0xfc, !PT ;  /* 0x001000000d13a812 */ /* 0x000fe200078efcff */
[----:B0-----:R-:W-:-:S08]  /*0440*/  DFMA R8, R16, -R2, 1 ;  /* 0x3ff000001008742b */ /* 0x001fd00000000802 */
[----:B------:R-:W-:-:S08]  /*0450*/  DFMA R8, R8, R8, R8 ;  /* 0x000000080808722b */ /* 0x000fd00000000008 */
[----:B------:R-:W-:Y:S01]  /*0460*/  DFMA R16, R16, R8, R16 ;  /* 0x000000081010722b */ /* 0x000fe20000000010 */
[----:B------:R-:W-:Y:S01]  /*0470*/  SEL R9, R12, 0x63400000, !P1 ;  /* 0x634000000c097807 */ /* 0x000fe20004800000 */
[----:B------:R-:W-:-:S03]  /*0480*/  IMAD.MOV.U32 R8, RZ, RZ, R6 ;  /* 0x000000ffff087224 */ /* 0x000fc600078e0006 */
[----:B------:R-:W-:-:S03]  /*0490*/  LOP3.LUT R9, R9, 0x800fffff, R7, 0xf8, !PT ;  /* 0x800fffff09097812 */ /* 0x000fc600078ef807 */
[----:B------:R-:W-:-:S03]  /*04a0*/  DFMA R20, R16, -R2, 1 ;  /* 0x3ff000001014742b */ /* 0x000fc60000000802 */
[----:B------:R-:W-:-:S05]  /*04b0*/  @!P2 DFMA R8, R8, 2, -R18 ;  /* 0x400000000808a82b */ /* 0x000fca0000000812 */
[----:B------:R-:W-:Y:S01]  /*04c0*/  DFMA R16, R16, R20, R16 ;  /* 0x000000141010722b */ /* 0x000fe20000000010 */
[----:B------:R-:W-:Y:S02]  /*04d0*/  IMAD.MOV.U32 R21, RZ, RZ, R11 ;  /* 0x000000ffff157224 */ /* 0x000fe400078e000b */
[----:B------:R-:W-:Y:S01]  /*04e0*/  IMAD.MOV.U32 R20, RZ, RZ, R14 ;  /* 0x000000ffff147224 */ /* 0x000fe200078e000e */
[----:B------:R-:W-:Y:S02]  /*04f0*/  @!P0 LOP3.LUT R20, R3, 0x7ff00000, RZ, 0xc0, !PT ;  /* 0x7ff0000003148812 */ /* 0x000fe400078ec0ff */
[----:B------:R-:W-:Y:S02]  /*0500*/  @!P2 LOP3.LUT R21, R9, 0x7ff00000, RZ, 0xc0, !PT ;  /* 0x7ff000000915a812 */ /* 0x000fe400078ec0ff */
[----:B------:R-:W-:Y:S01]  /*0510*/  DMUL R18, R16, R8 ;  /* 0x0000000810127228 */ /* 0x000fe20000000000 */
[----:B------:R-:W-:Y:S02]  /*0520*/  VIADD R22, R20, 0xffffffff ;  /* 0xffffffff14167836 */ /* 0x000fe40000000000 */
[----:B------:R-:W-:-:S05]  /*0530*/  VIADD R13, R21, 0xffffffff ;  /* 0xffffffff150d7836 */ /* 0x000fca0000000000 */
[----:B------:R-:W-:Y:S01]  /*0540*/  DFMA R14, R18, -R2, R8 ;  /* 0x80000002120e722b */ /* 0x000fe20000000008 */
[----:B------:R-:W-:-:S04]  /*0550*/  ISETP.GT.U32.AND P0, PT, R13, 0x7feffffe, PT ;  /* 0x7feffffe0d00780c */ /* 0x000fc80003f04070 */
[----:B------:R-:W-:-:S03]  /*0560*/  ISETP.GT.U32.OR P0, PT, R22, 0x7feffffe, P0 ;  /* 0x7feffffe1600780c */ /* 0x000fc60000704470 */
[----:B------:R-:W-:-:S10]  /*0570*/  DFMA R14, R16, R14, R18 ;  /* 0x0000000e100e722b */ /* 0x000fd40000000012 */
[----:B------:R-:W-:Y:S05]  /*0580*/  @P0 BRA `(.L_x_15) ;  /* 0x00000000006c0947 */ /* 0x000fea0003800000 */
[----:B------:R-:W-:-:S04]  /*0590*/  LOP3.LUT R16, R5, 0x7ff00000, RZ, 0xc0, !PT ;  /* 0x7ff0000005107812 */ /* 0x000fc800078ec0ff */
[CC--:B------:R-:W-:Y:S02]  /*05a0*/  VIADDMNMX R6, R11.reuse, -R16.reuse, 0xb9600000, !PT ;  /* 0xb96000000b067446 */ /* 0x0c0fe40007800910 */
[----:B------:R-:W-:Y:S02]  /*05b0*/  ISETP.GE.U32.AND P0, PT, R11, R16, PT ;  /* 0x000000100b00720c */ /* 0x000fe40003f06070 */
[----:B------:R-:W-:Y:S02]  /*05c0*/  VIMNMX R6, PT, PT, R6, 0x46a00000, PT ;  /* 0x46a0000006067848 */ /* 0x000fe40003fe0100 */
[----:B------:R-:W-:-:S05]  /*05d0*/  SEL R11, R12, 0x63400000, !P0 ;  /* 0x634000000c0b7807 */ /* 0x000fca0004000000 */
[----:B------:R-:W-:Y:S02]  /*05e0*/  IMAD.IADD R11, R6, 0x1, -R11 ;  /* 0x00000001060b7824 */ /* 0x000fe400078e0a0b */
[----:B------:R-:W-:Y:S02]  /*05f0*/  IMAD.MOV.U32 R6, RZ, RZ, RZ ;  /* 0x000000ffff067224 */ /* 0x000fe400078e00ff */
[----:B------:R-:W-:-:S06]  /*0600*/  VIADD R7, R11, 0x7fe00000 ;  /* 0x7fe000000b077836 */ /* 0x000fcc0000000000 */
[----:B------:R-:W-:-:S10]  /*0610*/  DMUL R12, R14, R6 ;  /* 0x000000060e0c7228 */ /* 0x000fd40000000000 */
[----:B------:R-:W-:-:S13]  /*0620*/  FSETP.GTU.AND P0, PT, |R13|, 1.469367938527859385e-39, PT ;  /* 0x001000000d00780b */ /* 0x000fda0003f0c200 */
[----:B------:R-:W-:Y:S05]  /*0630*/  @P0 BRA `(.L_x_16) ;  /* 0x0000000000940947 */ /* 0x000fea0003800000 */
[----:B------:R-:W-:Y:S01]  /*0640*/  DFMA R2, R14, -R2, R8 ;  /* 0x800000020e02722b */ /* 0x000fe20000000008 */
[----:B------:R-:W-:-:S09]  /*0650*/  IMAD.MOV.U32 R6, RZ, RZ, RZ ;  /* 0x000000ffff067224 */ /* 0x000fd200078e00ff */
[C---:B------:R-:W-:Y:S02]  /*0660*/  FSETP.NEU.AND P0, PT, R3.reuse, RZ, PT ;  /* 0x000000ff0300720b */ /* 0x040fe40003f0d000 */
[----:B------:R-:W-:-:S04]  /*0670*/  LOP3.LUT R5, R3, 0x80000000, R5, 0x48, !PT ;  /* 0x8000000003057812 */ /* 0x000fc800078e4805 */
[----:B------:R-:W-:-:S07]  /*0680*/  LOP3.LUT R7, R5, R7, RZ, 0xfc, !PT ;  /* 0x0000000705077212 */ /* 0x000fce00078efcff */
[----:B------:R-:W-:Y:S05]  /*0690*/  @!P0 BRA `(.L_x_16) ;  /* 0x00000000007c8947 */ /* 0x000fea0003800000 */
[----:B------:R-:W-:Y:S01]  /*06a0*/  IMAD.MOV R3, RZ, RZ, -R11 ;  /* 0x000000ffff037224 */ /* 0x000fe200078e0a0b */
[----:B------:R-:W-:Y:S01]  /*06b0*/  DMUL.RP R6, R14, R6 ;  /* 0x000000060e067228 */ /* 0x000fe20000008000 */
[----:B------:R-:W-:Y:S01]  /*06c0*/  IMAD.MOV.U32 R2, RZ, RZ, RZ ;  /* 0x000000ffff027224 */ /* 0x000fe200078e00ff */
[----:B------:R-:W-:-:S05]  /*06d0*/  IADD3 R11, PT, PT, -R11, -0x43300000, RZ ;  /* 0xbcd000000b0b7810 */ /* 0x000fca0007ffe1ff */
[----:B------:R-:W-:-:S03]  /*06e0*/  DFMA R2, R12, -R2, R14 ;  /* 0x800000020c02722b */ /* 0x000fc6000000000e */
[----:B------:R-:W-:-:S07]  /*06f0*/  LOP3.LUT R5, R7, R5, RZ, 0x3c, !PT ;  /* 0x0000000507057212 */ /* 0x000fce00078e3cff */
[----:B------:R-:W-:-:S04]  /*0700*/  FSETP.NEU.AND P0, PT, |R3|, R11, PT ;  /* 0x0000000b0300720b */ /* 0x000fc80003f0d200 */
[----:B------:R-:W-:Y:S02]  /*0710*/  FSEL R12, R6, R12, !P0 ;  /* 0x0000000c060c7208 */ /* 0x000fe40004000000 */
[----:B------:R-:W-:Y:S01]  /*0720*/  FSEL R13, R5, R13, !P0 ;  /* 0x0000000d050d7208 */ /* 0x000fe20004000000 */
[----:B------:R-:W-:Y:S06]  /*0730*/  BRA `(.L_x_16) ;  /* 0x0000000000547947 */ /* 0x000fec0003800000 */
.L_x_15:
[----:B------:R-:W-:-:S14]  /*0740*/  DSETP.NAN.AND P0, PT, R6, R6, PT ;  /* 0x000000060600722a */ /* 0x000fdc0003f08000 */
[----:B------:R-:W-:Y:S05]  /*0750*/  @P0 BRA `(.L_x_17) ;  /* 0x0000000000440947 */ /* 0x000fea0003800000 */
[----:B------:R-:W-:-:S14]  /*0760*/  DSETP.NAN.AND P0, PT, R4, R4, PT ;  /* 0x000000040400722a */ /* 0x000fdc0003f08000 */
[----:B------:R-:W-:Y:S05]  /*0770*/  @P0 BRA `(.L_x_18) ;  /* 0x0000000000300947 */ /* 0x000fea0003800000 */
[----:B------:R-:W-:Y:S01]  /*0780*/  ISETP.NE.AND P0, PT, R21, R20, PT ;  /* 0x000000141500720c */ /* 0x000fe20003f05270 */
[----:B------:R-:W-:Y:S02]  /*0790*/  IMAD.MOV.U32 R12, RZ, RZ, 0x0 ;  /* 0x00000000ff0c7424 */ /* 0x000fe400078e00ff */
[----:B------:R-:W-:-:S10]  /*07a0*/  IMAD.MOV.U32 R13, RZ, RZ, -0x80000 ;  /* 0xfff80000ff0d7424 */ /* 0x000fd400078e00ff */
[----:B------:R-:W-:Y:S05]  /*07b0*/  @!P0 BRA `(.L_x_16) ;  /* 0x0000000000348947 */ /* 0x000fea0003800000 */
[----:B------:R-:W-:Y:S02]  /*07c0*/  ISETP.NE.AND P0, PT, R21, 0x7ff00000, PT ;  /* 0x7ff000001500780c */ /* 0x000fe40003f05270 */
[----:B------:R-:W-:Y:S02]  /*07d0*/  LOP3.LUT R13, R7, 0x80000000, R5, 0x48, !PT ;  /* 0x80000000070d7812 */ /* 0x000fe400078e4805 */
[----:B------:R-:W-:-:S13]  /*07e0*/  ISETP.EQ.OR P0, PT, R20, RZ, !P0 ;  /* 0x000000ff1400720c */ /* 0x000fda0004702670 */
[----:B------:R-:W-:Y:S01]  /*07f0*/  @P0 LOP3.LUT R2, R13, 0x7ff00000, RZ, 0xfc, !PT ;  /* 0x7ff000000d020812 */ /* 0x000fe200078efcff */
[----:B------:R-:W-:Y:S02]  /*0800*/  @!P0 IMAD.MOV.U32 R12, RZ, RZ, RZ ;  /* 0x000000ffff0c8224 */ /* 0x000fe400078e00ff */
[----:B------:R-:W-:Y:S02]  /*0810*/  @P0 IMAD.MOV.U32 R12, RZ, RZ, RZ ;  /* 0x000000ffff0c0224 */ /* 0x000fe400078e00ff */
[----:B------:R-:W-:Y:S01]  /*0820*/  @P0 IMAD.MOV.U32 R13, RZ, RZ, R2 ;  /* 0x000000ffff0d0224 */ /* 0x000fe200078e0002 */
[----:B------:R-:W-:Y:S06]  /*0830*/  BRA `(.L_x_16) ;  /* 0x0000000000147947 */ /* 0x000fec0003800000 */
.L_x_18:
[----:B------:R-:W-:Y:S01]  /*0840*/  LOP3.LUT R13, R5, 0x80000, RZ, 0xfc, !PT ;  /* 0x00080000050d7812 */ /* 0x000fe200078efcff */
[----:B------:R-:W-:Y:S01]  /*0850*/  IMAD.MOV.U32 R12, RZ, RZ, R4 ;  /* 0x000000ffff0c7224 */ /* 0x000fe200078e0004 */
[----:B------:R-:W-:Y:S06]  /*0860*/  BRA `(.L_x_16) ;  /* 0x0000000000087947 */ /* 0x000fec0003800000 */
.L_x_17:
[----:B------:R-:W-:Y:S01]  /*0870*/  LOP3.LUT R13, R7, 0x80000, RZ, 0xfc, !PT ;  /* 0x00080000070d7812 */ /* 0x000fe200078efcff */
[----:B------:R-:W-:-:S07]  /*0880*/  IMAD.MOV.U32 R12, RZ, RZ, R6 ;  /* 0x000000ffff0c7224 */ /* 0x000fce00078e0006 */
.L_x_16:
[----:B------:R-:W-:Y:S05]  /*0890*/  BSYNC.RECONVERGENT B1 ;  /* 0x0000000000017941 */ /* 0x000fea0003800200 */
.L_x_14:
[----:B------:R-:W-:Y:S02]  /*08a0*/  IMAD.MOV.U32 R11, RZ, RZ, 0x0 ;  /* 0x00000000ff0b7424 */ /* 0x000fe400078e00ff */
[----:B------:R-:W-:Y:S02]  /*08b0*/  IMAD.MOV.U32 R2, RZ, RZ, R12 ;  /* 0x000000ffff027224 */ /* 0x000fe400078e000c */
[----:B------:R-:W-:Y:S01]  /*08c0*/  IMAD.MOV.U32 R3, RZ, RZ, R13 ;  /* 0x000000ffff037224 */ /* 0x000fe200078e000d */
[----:B------:R-:W-:Y:S06]  /*08d0*/  RET.REL.NODEC R10 `(_Z11operation_APdS_ii) ;  /* 0xfffffff40ac87950 */ /* 0x000fec0003c3ffff */
.L_x_19:
        /* <DEDUP_REMOVED lines=10> */
.L_x_21:


//--------------------- .nv.shared.reserved.0     --------------------------
	.section	.nv.shared.reserved.0,"aw",@nobits
	.weak		__nv_reservedSMEM_offset_0_alias
	.size		__nv_reservedSMEM_offset_0_alias, 0, 64
	.other		__nv_reservedSMEM_offset_0_alias,@"STO_CUDA_RESERVED_SHARED STV_DEFAULT"
__nv_reservedSMEM_offset_0_alias:
	.zero		0
	.zero		64


//--------------------- .nv.constant0._Z11operation_EPdS_i --------------------------
	.section	.nv.constant0._Z11operation_EPdS_i,"a",@progbits
	.sectionflags	@""
	.align	4
.nv.constant0._Z11operation_EPdS_i:
	.zero		916


//--------------------- .nv.constant0._Z11operation_DPdS_i --------------------------
	.section	.nv.constant0._Z11operation_DPdS_i,"a",@progbits
	.sectionflags	@""
	.align	4
.nv.constant0._Z11operation_DPdS_i:
	.zero		916


//--------------------- .nv.constant0._Z18clean_pivot_columnPdii --------------------------
	.section	.nv.constant0._Z18clean_pivot_columnPdii,"a",@progbits
	.sectionflags	@""
	.align	4
.nv.constant0._Z18clean_pivot_columnPdii:
	.zero		912


//--------------------- .nv.constant0._Z12operation_BCPdS_ii --------------------------
	.section	.nv.constant0._Z12operation_BCPdS_ii,"a",@progbits
	.sectionflags	@""
	.align	4
.nv.constant0._Z12operation_BCPdS_ii:
	.zero		920


//--------------------- .nv.constant0._Z11operation_APdS_ii --------------------------
	.section	.nv.constant0._Z11operation_APdS_ii,"a",@progbits
	.sectionflags	@""
	.align	4
.nv.constant0._Z11operation_APdS_ii:
	.zero		920


//--------------------- SYMBOLS --------------------------

	.type		.nv.reservedSmem.offset0,@object
	.size		.nv.reservedSmem.offset0,0x4
